	.target	sm_90a

	.elftype	@"ET_EXEC"


//--------------------- .note.nv.tkinfo           --------------------------
	.section	.note.nv.tkinfo,"",@"SHT_NOTE"
	.sectionflags	@"SHF_NOTE_NV_TKINFO"
	.tkinfo
        /*0018*/ 	.word	0x00000002
        /*0030*/ 	.string	""
        /*0030*/ 	.string	"ptxas"
        /*0030*/ 	.string	"Cuda compilation tools, release 13.0, V13.0.88"
        /*0030*/ 	.string	"Build cuda_13.0.r13.0/compiler.36424714_0"
        /*0030*/ 	.string	"-arch sm_90a -m 64 "



//--------------------- .note.nv.cuinfo           --------------------------
	.section	.note.nv.cuinfo,"",@"SHT_NOTE"
	.sectionflags	@"SHF_NOTE_NV_CUINFO"
        /*0018*/ 	.short	0x0002
        /*001a*/ 	.short	0x005a
        /*001c*/ 	.short	0x0082
	.zero		2


//--------------------- .nv.info                  --------------------------
	.section	.nv.info,"",@"SHT_CUDA_INFO"
	.align	4


	//----- nvinfo : EIATTR_REGCOUNT
	.align		4
        /*0000*/ 	.byte	0x04, 0x2f
        /*0002*/ 	.short	(.L_12 - .L_11)
	.align		4
.L_11:
        /*0004*/ 	.word	index@(_ZN7cutlass13device_kernelINS_4gemm6kernel13GemmUniversalIN4cute5tupleIJiiiiEEENS1_10collective13CollectiveMmaINS1_40MainloopSm90TmaGmmaWarpSpecializedSparseILi4ENS5_IJNS4_1CILi1EEESB_SB_EEENS1_35KernelTmaWarpSpecializedCooperativeEEENS5_IJNSA_ILi256EEESF_NSA_ILi128EEEEEEaNS5_IJNS4_6LayoutINS5_IJiNS5_IJNSA_ILi2EEEiEEEiEEENS5_IJlNS5_IJSB_SJ_EEElEEEEENSI_INS5_IJNS5_IJNSA_ILi64EEEiEEENS5_IJSG_iEEEiEEENS5_IJNS5_IJSG_NSA_ILi8192EEEEEENS5_IJSB_lEEElEEEEEEEEaNS5_IJlSB_lEEENS4_8TiledMMAINS4_8MMA_AtomIJNS4_4SM904GMMA6SPARSE28GMMA_64x256x64_S32S8S8_SS_TNILNS13_9SparseSelE0EEEEEENSI_INS5_IJSJ_SB_SB_EEENS5_IJSB_NSA_ILi0EEES1A_EEEEENS5_IJNS4_10UnderscoreES1D_S1D_EEEEENS4_13SM90_TMA_LOADENS4_14ComposedLayoutINS4_7SwizzleILi2ELi4ELi3EEENS4_25smem_sparse_ptr_flag_bitsILi2ELi8EEENSI_INS5_IJNS5_IJSB_NSA_ILi8EEEEEENS5_IJSJ_SP_EEEEEENS5_IJNS5_IJS1A_SG_EEESM_EEEEEEEvNS4_8identityES1G_NS1H_INS1I_ILi3ELi4ELi3EEENS4_18smem_ptr_flag_bitsILi8EEENSI_INS5_IJS1M_SG_EEENS5_IJSG_SB_EEEEEEEvS1U_EENS_8epilogue10collective6detail29Sm90TmaWarpSpecializedAdapterINS24_15DefaultEpilogueIiNS5_IJSB_llEEES28_NS23_6thread17LinearCombinationIiLi1EiiLNS29_9ScaleType4KindE0ELNS_15FloatRoundStyleE2EiEENS1_15EpilogueDefaultEEEEEvvEEEEvNT_6ParamsE)
        /*0008*/ 	.word	0x000000a8


	//----- nvinfo : EIATTR_FRAME_SIZE
	.align		4
.L_12:
        /*000c*/ 	.byte	0x04, 0x11
        /*000e*/ 	.short	(.L_14 - .L_13)
	.align		4
.L_13:
        /*0010*/ 	.word	index@(_ZN7cutlass13device_kernelINS_4gemm6kernel13GemmUniversalIN4cute5tupleIJiiiiEEENS1_10collective13CollectiveMmaINS1_40MainloopSm90TmaGmmaWarpSpecializedSparseILi4ENS5_IJNS4_1CILi1EEESB_SB_EEENS1_35KernelTmaWarpSpecializedCooperativeEEENS5_IJNSA_ILi256EEESF_NSA_ILi128EEEEEEaNS5_IJNS4_6LayoutINS5_IJiNS5_IJNSA_ILi2EEEiEEEiEEENS5_IJlNS5_IJSB_SJ_EEElEEEEENSI_INS5_IJNS5_IJNSA_ILi64EEEiEEENS5_IJSG_iEEEiEEENS5_IJNS5_IJSG_NSA_ILi8192EEEEEENS5_IJSB_lEEElEEEEEEEEaNS5_IJlSB_lEEENS4_8TiledMMAINS4_8MMA_AtomIJNS4_4SM904GMMA6SPARSE28GMMA_64x256x64_S32S8S8_SS_TNILNS13_9SparseSelE0EEEEEENSI_INS5_IJSJ_SB_SB_EEENS5_IJSB_NSA_ILi0EEES1A_EEEEENS5_IJNS4_10UnderscoreES1D_S1D_EEEEENS4_13SM90_TMA_LOADENS4_14ComposedLayoutINS4_7SwizzleILi2ELi4ELi3EEENS4_25smem_sparse_ptr_flag_bitsILi2ELi8EEENSI_INS5_IJNS5_IJSB_NSA_ILi8EEEEEENS5_IJSJ_SP_EEEEEENS5_IJNS5_IJS1A_SG_EEESM_EEEEEEEvNS4_8identityES1G_NS1H_INS1I_ILi3ELi4ELi3EEENS4_18smem_ptr_flag_bitsILi8EEENSI_INS5_IJS1M_SG_EEENS5_IJSG_SB_EEEEEEEvS1U_EENS_8epilogue10collective6detail29Sm90TmaWarpSpecializedAdapterINS24_15DefaultEpilogueIiNS5_IJSB_llEEES28_NS23_6thread17LinearCombinationIiLi1EiiLNS29_9ScaleType4KindE0ELNS_15FloatRoundStyleE2EiEENS1_15EpilogueDefaultEEEEEvvEEEEvNT_6ParamsE)
        /*0014*/ 	.word	0x00000660


	//----- nvinfo : EIATTR_MIN_STACK_SIZE
	.align		4
.L_14:
        /*0018*/ 	.byte	0x04, 0x12
        /*001a*/ 	.short	(.L_16 - .L_15)
	.align		4
.L_15:
        /*001c*/ 	.word	index@(_ZN7cutlass13device_kernelINS_4gemm6kernel13GemmUniversalIN4cute5tupleIJiiiiEEENS1_10collective13CollectiveMmaINS1_40MainloopSm90TmaGmmaWarpSpecializedSparseILi4ENS5_IJNS4_1CILi1EEESB_SB_EEENS1_35KernelTmaWarpSpecializedCooperativeEEENS5_IJNSA_ILi256EEESF_NSA_ILi128EEEEEEaNS5_IJNS4_6LayoutINS5_IJiNS5_IJNSA_ILi2EEEiEEEiEEENS5_IJlNS5_IJSB_SJ_EEElEEEEENSI_INS5_IJNS5_IJNSA_ILi64EEEiEEENS5_IJSG_iEEEiEEENS5_IJNS5_IJSG_NSA_ILi8192EEEEEENS5_IJSB_lEEElEEEEEEEEaNS5_IJlSB_lEEENS4_8TiledMMAINS4_8MMA_AtomIJNS4_4SM904GMMA6SPARSE28GMMA_64x256x64_S32S8S8_SS_TNILNS13_9SparseSelE0EEEEEENSI_INS5_IJSJ_SB_SB_EEENS5_IJSB_NSA_ILi0EEES1A_EEEEENS5_IJNS4_10UnderscoreES1D_S1D_EEEEENS4_13SM90_TMA_LOADENS4_14ComposedLayoutINS4_7SwizzleILi2ELi4ELi3EEENS4_25smem_sparse_ptr_flag_bitsILi2ELi8EEENSI_INS5_IJNS5_IJSB_NSA_ILi8EEEEEENS5_IJSJ_SP_EEEEEENS5_IJNS5_IJS1A_SG_EEESM_EEEEEEEvNS4_8identityES1G_NS1H_INS1I_ILi3ELi4ELi3EEENS4_18smem_ptr_flag_bitsILi8EEENSI_INS5_IJS1M_SG_EEENS5_IJSG_SB_EEEEEEEvS1U_EENS_8epilogue10collective6detail29Sm90TmaWarpSpecializedAdapterINS24_15DefaultEpilogueIiNS5_IJSB_llEEES28_NS23_6thread17LinearCombinationIiLi1EiiLNS29_9ScaleType4KindE0ELNS_15FloatRoundStyleE2EiEENS1_15EpilogueDefaultEEEEEvvEEEEvNT_6ParamsE)
        /*0020*/ 	.word	0x00000660
.L_16:


//--------------------- .nv.compat                --------------------------
	.section	.nv.compat,"",@"SHT_CUDA_COMPAT_INFO"
	.align	4
        /*0000*/ 	.byte	0x02, 0x09, 0x01, 0x00, 0x02, 0x02, 0x04, 0x00, 0x02, 0x05, 0x05, 0x00, 0x03, 0x07, 0x01, 0x01
        /*0010*/ 	.byte	0x02, 0x03, 0x01, 0x00, 0x02, 0x06, 0x01, 0x00, 0x04, 0x0b, 0x08, 0x00, 0x00, 0x00, 0x00, 0x00
        /*0020*/ 	.byte	0x00, 0x00, 0x00, 0x00


//--------------------- .nv.info._ZN7cutlass13device_kernelINS_4gemm6kernel13GemmUniversalIN4cute5tupleIJiiiiEEENS1_10collective13CollectiveMmaINS1_40MainloopSm90TmaGmmaWarpSpecializedSparseILi4ENS5_IJNS4_1CILi1EEESB_SB_EEENS1_35KernelTmaWarpSpecializedCooperativeEEENS5_IJNSA_ILi256EEESF_NSA_ILi128EEEEEEaNS5_IJNS4_6LayoutINS5_IJiNS5_IJNSA_ILi2EEEiEEEiEEENS5_IJlNS5_IJSB_SJ_EEElEEEEENSI_INS5_IJNS5_IJNSA_ILi64EEEiEEENS5_IJSG_iEEEiEEENS5_IJNS5_IJSG_NSA_ILi8192EEEEEENS5_IJSB_lEEElEEEEEEEEaNS5_IJlSB_lEEENS4_8TiledMMAINS4_8MMA_AtomIJNS4_4SM904GMMA6SPARSE28GMMA_64x256x64_S32S8S8_SS_TNILNS13_9SparseSelE0EEEEEENSI_INS5_IJSJ_SB_SB_EEENS5_IJSB_NSA_ILi0EEES1A_EEEEENS5_IJNS4_10UnderscoreES1D_S1D_EEEEENS4_13SM90_TMA_LOADENS4_14ComposedLayoutINS4_7SwizzleILi2ELi4ELi3EEENS4_25smem_sparse_ptr_flag_bitsILi2ELi8EEENSI_INS5_IJNS5_IJSB_NSA_ILi8EEEEEENS5_IJSJ_SP_EEEEEENS5_IJNS5_IJS1A_SG_EEESM_EEEEEEEvNS4_8identityES1G_NS1H_INS1I_ILi3ELi4ELi3EEENS4_18smem_ptr_flag_bitsILi8EEENSI_INS5_IJS1M_SG_EEENS5_IJSG_SB_EEEEEEEvS1U_EENS_8epilogue10collective6detail29Sm90TmaWarpSpecializedAdapterINS24_15DefaultEpilogueIiNS5_IJSB_llEEES28_NS23_6thread17LinearCombinationIiLi1EiiLNS29_9ScaleType4KindE0ELNS_15FloatRoundStyleE2EiEENS1_15EpilogueDefaultEEEEEvvEEEEvNT_6ParamsE --------------------------
	.section	.nv.info._ZN7cutlass13device_kernelINS_4gemm6kernel13GemmUniversalIN4cute5tupleIJiiiiEEENS1_10collective13CollectiveMmaINS1_40MainloopSm90TmaGmmaWarpSpecializedSparseILi4ENS5_IJNS4_1CILi1EEESB_SB_EEENS1_35KernelTmaWarpSpecializedCooperativeEEENS5_IJNSA_ILi256EEESF_NSA_ILi128EEEEEEaNS5_IJNS4_6LayoutINS5_IJiNS5_IJNSA_ILi2EEEiEEEiEEENS5_IJlNS5_IJSB_SJ_EEElEEEEENSI_INS5_IJNS5_IJNSA_ILi64EEEiEEENS5_IJSG_iEEEiEEENS5_IJNS5_IJSG_NSA_ILi8192EEEEEENS5_IJSB_lEEElEEEEEEEEaNS5_IJlSB_lEEENS4_8TiledMMAINS4_8MMA_AtomIJNS4_4SM904GMMA6SPARSE28GMMA_64x256x64_S32S8S8_SS_TNILNS13_9SparseSelE0EEEEEENSI_INS5_IJSJ_SB_SB_EEENS5_IJSB_NSA_ILi0EEES1A_EEEEENS5_IJNS4_10UnderscoreES1D_S1D_EEEEENS4_13SM90_TMA_LOADENS4_14ComposedLayoutINS4_7SwizzleILi2ELi4ELi3EEENS4_25smem_sparse_ptr_flag_bitsILi2ELi8EEENSI_INS5_IJNS5_IJSB_NSA_ILi8EEEEEENS5_IJSJ_SP_EEEEEENS5_IJNS5_IJS1A_SG_EEESM_EEEEEEEvNS4_8identityES1G_NS1H_INS1I_ILi3ELi4ELi3EEENS4_18smem_ptr_flag_bitsILi8EEENSI_INS5_IJS1M_SG_EEENS5_IJSG_SB_EEEEEEEvS1U_EENS_8epilogue10collective6detail29Sm90TmaWarpSpecializedAdapterINS24_15DefaultEpilogueIiNS5_IJSB_llEEES28_NS23_6thread17LinearCombinationIiLi1EiiLNS29_9ScaleType4KindE0ELNS_15FloatRoundStyleE2EiEENS1_15EpilogueDefaultEEEEEvvEEEEvNT_6ParamsE,"",@"SHT_CUDA_INFO"
	.sectionflags	@""
	.align	4


	//----- nvinfo : EIATTR_CUDA_API_VERSION
	.align		4
        /*0000*/ 	.byte	0x04, 0x37
        /*0002*/ 	.short	(.L_18 - .L_17)
.L_17:
        /*0004*/ 	.word	0x00000082


	//----- nvinfo : EIATTR_KPARAM_INFO
	.align		4
.L_18:
        /*0008*/ 	.byte	0x04, 0x17
        /*000a*/ 	.short	(.L_20 - .L_19)
.L_19:
        /*000c*/ 	.word	0x00000000
        /*0010*/ 	.short	0x0000
        /*0012*/ 	.short	0x0070
        /*0014*/ 	.byte	0x00, 0xf0, 0x01, 0x14


	//----- nvinfo : EIATTR_SPARSE_MMA_MASK
	.align		4
.L_20:
        /*0018*/ 	.byte	0x03, 0x50
        /*001a*/ 	.short	0x0004


	//----- nvinfo : EIATTR_MAXREG_COUNT
	.align		4
        /*001c*/ 	.byte	0x03, 0x1b
        /*001e*/ 	.short	0x00a8


	//----- nvinfo : EIATTR_NUM_BARRIERS
	.align		4
        /*0020*/ 	.byte	0x02, 0x4c
        /*0022*/ 	.byte	0x01
	.zero		1


	//----- nvinfo : EIATTR_ANNOTATIONS
	.align		4
        /*0024*/ 	.byte	0x04, 0x55
        /*0026*/ 	.short	(.L_22 - .L_21)


	//   ....[0]....
.L_21:
        /*0028*/ 	.word	0x00000001
        /*002c*/ 	.byte	0xc0, 0x05, 0x00, 0x00, 0x01, 0x00, 0x00, 0x00, 0xe0, 0x05, 0x00, 0x00, 0x01, 0x00, 0x00, 0x00
        /* <DEDUP_REMOVED lines=432> */
        /*1b3c*/ 	.byte	0xd0, 0x8f, 0x01, 0x00, 0x01, 0x00, 0x00, 0x00, 0xf0, 0x8f, 0x01, 0x00


	//----- nvinfo : EIATTR_MERCURY_ISA_VERSION
	.align		4
.L_22:
        /*1b48*/ 	.byte	0x03, 0x5f
        /*1b4a*/ 	.short	0x0101


	//----- nvinfo : EIATTR_INT_WARP_WIDE_INSTR_OFFSETS
	.align		4
        /*1b4c*/ 	.byte	0x04, 0x31
        /*1b4e*/ 	.short	(.L_24 - .L_23)


	//   ....[0]....
.L_23:
        /*1b50*/ 	.word	0x000004c0


	//   ....[1]....
        /*1b54*/ 	.word	0x000004e0


	//   ....[2]....
        /*1b58*/ 	.word	0x000005d0


	//----- nvinfo : EIATTR_COOP_GROUP_MASK_REGIDS
	.align		4
.L_24:
        /*1b5c*/ 	.byte	0x04, 0x29
        /*1b5e*/ 	.short	(.L_26 - .L_25)


	//   ....[0]....
.L_25:
        /*1b60*/ 	.word	0xffffffff


	//   ....[1]....
        /*1b64*/ 	.word	0xffffffff


	//   ....[2]....
        /*1b68*/ 	.word	0xffffffff


	//   ....[3]....
        /*1b6c*/ 	.word	0xffffffff


	//   ....[4]....
        /*1b70*/ 	.word	0xffffffff


	//----- nvinfo : EIATTR_COOP_GROUP_INSTR_OFFSETS
	.align		4
.L_26:
        /*1b74*/ 	.byte	0x04, 0x28
        /*1b76*/ 	.short	(.L_28 - .L_27)


	//   ....[0]....
.L_27:
        /*1b78*/ 	.word	0x00000070


	//   ....[1]....
        /*1b7c*/ 	.word	0x00000080


	//   ....[2]....
        /*1b80*/ 	.word	0x000001d0


	//   ....[3]....
        /*1b84*/ 	.word	0x000003f0


	//   ....[4]....
        /*1b88*/ 	.word	0x00001c30


	//----- nvinfo : EIATTR_REG_RECONFIG
	.align		4
.L_28:
        /*1b8c*/ 	.byte	0x01, 0x54
	.zero		2


	//----- nvinfo : EIATTR_MBARRIER_INSTR_OFFSETS
	.align		4
        /*1b90*/ 	.byte	0x04, 0x39
        /*1b92*/ 	.short	(.L_30 - .L_29)


	//   ....[0]....
.L_29:
        /*1b94*/ 	.word	0x00000350
        /*1b98*/ 	.word	0x000000ff
        /*1b9c*/ 	.word	0x00000000
        /*1ba0*/ 	.short	0x0100
        /*1ba2*/ 	.byte	0x0a
	.zero		1


	//   ....[1]....
        /*1ba4*/ 	.word	0x00000360
        /*1ba8*/ 	.word	0x000000ff
        /*1bac*/ 	.word	0x00000020
        /*1bb0*/ 	.short	0x0100
        /*1bb2*/ 	.byte	0x0a
	.zero		1


	//   ....[2]....
        /*1bb4*/ 	.word	0x00000370
        /*1bb8*/ 	.word	0x000000ff
        /*1bbc*/ 	.word	0x00000008
        /*1bc0*/ 	.short	0x0100
        /*1bc2*/ 	.byte	0x0a
	.zero		1


	//   ....[3]....
        /*1bc4*/ 	.word	0x00000380
        /*1bc8*/ 	.word	0x000000ff
        /*1bcc*/ 	.word	0x00000028
        /*1bd0*/ 	.short	0x0100
        /*1bd2*/ 	.byte	0x0a
	.zero		1


	//   ....[4]....
        /*1bd4*/ 	.word	0x00000390
        /*1bd8*/ 	.word	0x000000ff
        /*1bdc*/ 	.word	0x00000010
        /*1be0*/ 	.short	0x0100
        /*1be2*/ 	.byte	0x0a
	.zero		1


	//   ....[5]....
        /*1be4*/ 	.word	0x000003a0
        /*1be8*/ 	.word	0x000000ff
        /*1bec*/ 	.word	0x00000030
        /*1bf0*/ 	.short	0x0100
        /*1bf2*/ 	.byte	0x0a
	.zero		1


	//   ....[6]....
        /*1bf4*/ 	.word	0x000003b0
        /*1bf8*/ 	.word	0x000000ff
        /*1bfc*/ 	.word	0x00000018
        /*1c00*/ 	.short	0x0100
        /*1c02*/ 	.byte	0x0a
	.zero		1


	//   ....[7]....
        /*1c04*/ 	.word	0x000003c0
        /*1c08*/ 	.word	0x000000ff
        /*1c0c*/ 	.word	0x00000038
        /*1c10*/ 	.short	0x0100
        /*1c12*/ 	.byte	0x0a
	.zero		1


	//   ....[8]....
        /*1c14*/ 	.word	0x00000600
        /*1c18*/ 	.word	0x000000ff
        /*1c1c*/ 	.word	0x00000050
        /*1c20*/ 	.short	0x0100
        /*1c22*/ 	.byte	0x08
	.zero		1


	//   ....[9]....
        /*1c24*/ 	.word	0x00000610
        /*1c28*/ 	.word	0x000000ff
        /*1c2c*/ 	.word	0x00000058
        /*1c30*/ 	.short	0x0100
        /*1c32*/ 	.byte	0x08
	.zero		1


	//   ....[10]....
        /*1c34*/ 	.word	0x00001e50
        /*1c38*/ 	.word	0x000000ff
        /*1c3c*/ 	.word	0x00000000
        /*1c40*/ 	.short	0x010a
        /*1c42*/ 	.byte	0x0c
	.zero		1


	//   ....[11]....
        /*1c44*/ 	.word	0x00001e90
        /*1c48*/ 	.word	0x000000ff
        /*1c4c*/ 	.word	0x00000000
        /*1c50*/ 	.short	0x010a
        /*1c52*/ 	.byte	0x0c
	.zero		1


	//   ....[12]....
        /*1c54*/ 	.word	0x000049a0
        /*1c58*/ 	.word	0x000000ff
        /*1c5c*/ 	.word	0x00000000
        /*1c60*/ 	.short	0x0101
        /*1c62*/ 	.byte	0x0c
	.zero		1


	//   ....[13]....
        /*1c64*/ 	.word	0x00018a90
        /*1c68*/ 	.word	0x00000007
        /*1c6c*/ 	.word	0x00000020
        /*1c70*/ 	.short	0x010a
        /*1c72*/ 	.byte	0x3f
	.zero		1


	//   ....[14]....
        /*1c74*/ 	.word	0x00018f40
        /*1c78*/ 	.word	0x00000002
        /*1c7c*/ 	.word	0x00000058
        /*1c80*/ 	.short	0x0101
        /*1c82*/ 	.byte	0x3f
	.zero		1


	//   ....[15]....
        /*1c84*/ 	.word	0x000196a0
        /*1c88*/ 	.word	0x00000005
        /*1c8c*/ 	.word	0x00000000
        /*1c90*/ 	.short	0x010a
        /*1c92*/ 	.byte	0x3f
	.zero		1


	//   ....[16]....
        /*1c94*/ 	.word	0x00019730
        /*1c98*/ 	.word	0x00000007
        /*1c9c*/ 	.word	0x00000000
        /*1ca0*/ 	.short	0x010a
        /*1ca2*/ 	.byte	0x3f
	.zero		1


	//   ....[17]....
        /*1ca4*/ 	.word	0x000197c0
        /*1ca8*/ 	.word	0x00000007
        /*1cac*/ 	.word	0x00000000
        /*1cb0*/ 	.short	0x010a
        /*1cb2*/ 	.byte	0x3f
	.zero		1


	//   ....[18]....
        /*1cb4*/ 	.word	0x00019850
        /*1cb8*/ 	.word	0x00000003
        /*1cbc*/ 	.word	0x00000000
        /*1cc0*/ 	.short	0x010a
        /*1cc2*/ 	.byte	0x3f
	.zero		1


	//   ....[19]....
        /*1cc4*/ 	.word	0x000198c0
        /*1cc8*/ 	.word	0x00000003
        /*1ccc*/ 	.word	0x00000000
        /*1cd0*/ 	.short	0x010a
        /*1cd2*/ 	.byte	0x3f
	.zero		1


	//   ....[20]....
        /*1cd4*/ 	.word	0x00019990
        /*1cd8*/ 	.word	0x00000007
        /*1cdc*/ 	.word	0x00000020
        /*1ce0*/ 	.short	0x010a
        /*1ce2*/ 	.byte	0x3f
	.zero		1


	//   ....[21]....
        /*1ce4*/ 	.word	0x00019a70
        /*1ce8*/ 	.word	0x00000005
        /*1cec*/ 	.word	0x00000000
        /*1cf0*/ 	.short	0x010a
        /*1cf2*/ 	.byte	0x3f
	.zero		1


	//   ....[22]....
        /*1cf4*/ 	.word	0x00019ac0
        /*1cf8*/ 	.word	0x00000007
        /*1cfc*/ 	.word	0x00000000
        /*1d00*/ 	.short	0x010a
        /*1d02*/ 	.byte	0x3f
	.zero		1


	//   ....[23]....
        /*1d04*/ 	.word	0x00019b10
        /*1d08*/ 	.word	0x00000007
        /*1d0c*/ 	.word	0x00000000
        /*1d10*/ 	.short	0x010a
        /*1d12*/ 	.byte	0x3f
	.zero		1


	//----- nvinfo : EIATTR_NUM_MBARRIERS
	.align		4
.L_30:
        /*1d14*/ 	.byte	0x03, 0x38
        /*1d16*/ 	.short	0x000a


	//----- nvinfo : EIATTR_EXIT_INSTR_OFFSETS
	.align		4
        /*1d18*/ 	.byte	0x04, 0x1c
        /*1d1a*/ 	.short	(.L_32 - .L_31)


	//   ....[0]....
.L_31:
        /*1d1c*/ 	.word	0x00000670


	//   ....[1]....
        /*1d20*/ 	.word	0x00000fa0


	//   ....[2]....
        /*1d24*/ 	.word	0x000180a0


	//   ....[3]....
        /*1d28*/ 	.word	0x00018710


	//   ....[4]....
        /*1d2c*/ 	.word	0x000198a0


	//----- nvinfo : EIATTR_MAX_THREADS
	.align		4
.L_32:
        /*1d30*/ 	.byte	0x04, 0x05
        /*1d32*/ 	.short	(.L_34 - .L_33)
.L_33:
        /*1d34*/ 	.word	0x00000180
        /*1d38*/ 	.word	0x00000001
        /*1d3c*/ 	.word	0x00000001


	//----- nvinfo : EIATTR_CRS_STACK_SIZE
	.align		4
.L_34:
        /*1d40*/ 	.byte	0x04, 0x1e
        /*1d42*/ 	.short	(.L_36 - .L_35)
.L_35:
        /*1d44*/ 	.word	0x00000000


	//----- nvinfo : EIATTR_CBANK_PARAM_SIZE
	.align		4
.L_36:
        /*1d48*/ 	.byte	0x03, 0x19
        /*1d4a*/ 	.short	0x0570


	//----- nvinfo : EIATTR_PARAM_CBANK
	.align		4
        /*1d4c*/ 	.byte	0x04, 0x0a
        /*1d4e*/ 	.short	(.L_38 - .L_37)
	.align		4
.L_37:
        /*1d50*/ 	.word	index@(.nv.constant0._ZN7cutlass13device_kernelINS_4gemm6kernel13GemmUniversalIN4cute5tupleIJiiiiEEENS1_10collective13CollectiveMmaINS1_40MainloopSm90TmaGmmaWarpSpecializedSparseILi4ENS5_IJNS4_1CILi1EEESB_SB_EEENS1_35KernelTmaWarpSpecializedCooperativeEEENS5_IJNSA_ILi256EEESF_NSA_ILi128EEEEEEaNS5_IJNS4_6LayoutINS5_IJiNS5_IJNSA_ILi2EEEiEEEiEEENS5_IJlNS5_IJSB_SJ_EEElEEEEENSI_INS5_IJNS5_IJNSA_ILi64EEEiEEENS5_IJSG_iEEEiEEENS5_IJNS5_IJSG_NSA_ILi8192EEEEEENS5_IJSB_lEEElEEEEEEEEaNS5_IJlSB_lEEENS4_8TiledMMAINS4_8MMA_AtomIJNS4_4SM904GMMA6SPARSE28GMMA_64x256x64_S32S8S8_SS_TNILNS13_9SparseSelE0EEEEEENSI_INS5_IJSJ_SB_SB_EEENS5_IJSB_NSA_ILi0EEES1A_EEEEENS5_IJNS4_10UnderscoreES1D_S1D_EEEEENS4_13SM90_TMA_LOADENS4_14ComposedLayoutINS4_7SwizzleILi2ELi4ELi3EEENS4_25smem_sparse_ptr_flag_bitsILi2ELi8EEENSI_INS5_IJNS5_IJSB_NSA_ILi8EEEEEENS5_IJSJ_SP_EEEEEENS5_IJNS5_IJS1A_SG_EEESM_EEEEEEEvNS4_8identityES1G_NS1H_INS1I_ILi3ELi4ELi3EEENS4_18smem_ptr_flag_bitsILi8EEENSI_INS5_IJS1M_SG_EEENS5_IJSG_SB_EEEEEEEvS1U_EENS_8epilogue10collective6detail29Sm90TmaWarpSpecializedAdapterINS24_15DefaultEpilogueIiNS5_IJSB_llEEES28_NS23_6thread17LinearCombinationIiLi1EiiLNS29_9ScaleType4KindE0ELNS_15FloatRoundStyleE2EiEENS1_15EpilogueDefaultEEEEEvvEEEEvNT_6ParamsE)
        /*1d54*/ 	.short	0x0210
        /*1d56*/ 	.short	0x0570


	//----- nvinfo : EIATTR_SW_WAR
	.align		4
.L_38:
        /*1d58*/ 	.byte	0x04, 0x36
        /*1d5a*/ 	.short	(.L_40 - .L_39)
.L_39:
        /*1d5c*/ 	.word	0x00000008
.L_40:


//--------------------- .nv.callgraph             --------------------------
	.section	.nv.callgraph,"",@"SHT_CUDA_CALLGRAPH"
	.align	4
	.sectionentsize	8
	.align		4
        /*0000*/ 	.word	0x00000000
	.align		4
        /*0004*/ 	.word	0xffffffff
	.align		4
        /*0008*/ 	.word	0x00000000
	.align		4
        /*000c*/ 	.word	0xfffffffe
	.align		4
        /*0010*/ 	.word	0x00000000
	.align		4
        /*0014*/ 	.word	0xfffffffd
	.align		4
        /*0018*/ 	.word	0x00000000
	.align		4
        /*001c*/ 	.word	0xfffffffc


//--------------------- .nv.constant4             --------------------------
	.section	.nv.constant4,"a",@progbits
	.align	8
	.align		8
.nv.constant4:
        /*0000*/ 	.dword	_ZN39_INTERNAL_0d237027_4_k_cu_7bb749f8_34244cuda3std3__45__cpo5beginE
	.align		8
        /*0008*/ 	.dword	_ZN39_INTERNAL_0d237027_4_k_cu_7bb749f8_34244cuda3std3__45__cpo3endE
	.align		8
        /*0010*/ 	.dword	_ZN39_INTERNAL_0d237027_4_k_cu_7bb749f8_34244cuda3std3__45__cpo6cbeginE
	.align		8
        /*0018*/ 	.dword	_ZN39_INTERNAL_0d237027_4_k_cu_7bb749f8_34244cuda3std3__45__cpo4cendE
	.align		8
        /*0020*/ 	.dword	_ZN39_INTERNAL_0d237027_4_k_cu_7bb749f8_34244cuda3std3__441_GLOBAL__N__0d237027_4_k_cu_7bb749f8_34246ignoreE
	.align		8
        /*0028*/ 	.dword	_ZN39_INTERNAL_0d237027_4_k_cu_7bb749f8_34244cuda3std3__419piecewise_constructE
	.align		8
        /*0030*/ 	.dword	_ZN39_INTERNAL_0d237027_4_k_cu_7bb749f8_34244cuda3std3__48in_placeE
	.align		8
        /*0038*/ 	.dword	_ZN39_INTERNAL_0d237027_4_k_cu_7bb749f8_34244cuda3std6ranges3__45__cpo4swapE
	.align		8
        /*0040*/ 	.dword	_ZN39_INTERNAL_0d237027_4_k_cu_7bb749f8_34244cuda3std6ranges3__45__cpo9iter_moveE
	.align		8
        /*0048*/ 	.dword	_ZN39_INTERNAL_0d237027_4_k_cu_7bb749f8_34244cute7productE
	.align		8
        /*0050*/ 	.dword	_ZN39_INTERNAL_0d237027_4_k_cu_7bb749f8_34244cute1_E


//--------------------- .text._ZN7cutlass13device_kernelINS_4gemm6kernel13GemmUniversalIN4cute5tupleIJiiiiEEENS1_10collective13CollectiveMmaINS1_40MainloopSm90TmaGmmaWarpSpecializedSparseILi4ENS5_IJNS4_1CILi1EEESB_SB_EEENS1_35KernelTmaWarpSpecializedCooperativeEEENS5_IJNSA_ILi256EEESF_NSA_ILi128EEEEEEaNS5_IJNS4_6LayoutINS5_IJiNS5_IJNSA_ILi2EEEiEEEiEEENS5_IJlNS5_IJSB_SJ_EEElEEEEENSI_INS5_IJNS5_IJNSA_ILi64EEEiEEENS5_IJSG_iEEEiEEENS5_IJNS5_IJSG_NSA_ILi8192EEEEEENS5_IJSB_lEEElEEEEEEEEaNS5_IJlSB_lEEENS4_8TiledMMAINS4_8MMA_AtomIJNS4_4SM904GMMA6SPARSE28GMMA_64x256x64_S32S8S8_SS_TNILNS13_9SparseSelE0EEEEEENSI_INS5_IJSJ_SB_SB_EEENS5_IJSB_NSA_ILi0EEES1A_EEEEENS5_IJNS4_10UnderscoreES1D_S1D_EEEEENS4_13SM90_TMA_LOADENS4_14ComposedLayoutINS4_7SwizzleILi2ELi4ELi3EEENS4_25smem_sparse_ptr_flag_bitsILi2ELi8EEENSI_INS5_IJNS5_IJSB_NSA_ILi8EEEEEENS5_IJSJ_SP_EEEEEENS5_IJNS5_IJS1A_SG_EEESM_EEEEEEEvNS4_8identityES1G_NS1H_INS1I_ILi3ELi4ELi3EEENS4_18smem_ptr_flag_bitsILi8EEENSI_INS5_IJS1M_SG_EEENS5_IJSG_SB_EEEEEEEvS1U_EENS_8epilogue10collective6detail29Sm90TmaWarpSpecializedAdapterINS24_15DefaultEpilogueIiNS5_IJSB_llEEES28_NS23_6thread17LinearCombinationIiLi1EiiLNS29_9ScaleType4KindE0ELNS_15FloatRoundStyleE2EiEENS1_15EpilogueDefaultEEEEEvvEEEEvNT_6ParamsE --------------------------
	.section	.text._ZN7cutlass13device_kernelINS_4gemm6kernel13GemmUniversalIN4cute5tupleIJiiiiEEENS1_10collective13CollectiveMmaINS1_40MainloopSm90TmaGmmaWarpSpecializedSparseILi4ENS5_IJNS4_1CILi1EEESB_SB_EEENS1_35KernelTmaWarpSpecializedCooperativeEEENS5_IJNSA_ILi256EEESF_NSA_ILi128EEEEEEaNS5_IJNS4_6LayoutINS5_IJiNS5_IJNSA_ILi2EEEiEEEiEEENS5_IJlNS5_IJSB_SJ_EEElEEEEENSI_INS5_IJNS5_IJNSA_ILi64EEEiEEENS5_IJSG_iEEEiEEENS5_IJNS5_IJSG_NSA_ILi8192EEEEEENS5_IJSB_lEEElEEEEEEEEaNS5_IJlSB_lEEENS4_8TiledMMAINS4_8MMA_AtomIJNS4_4SM904GMMA6SPARSE28GMMA_64x256x64_S32S8S8_SS_TNILNS13_9SparseSelE0EEEEEENSI_INS5_IJSJ_SB_SB_EEENS5_IJSB_NSA_ILi0EEES1A_EEEEENS5_IJNS4_10UnderscoreES1D_S1D_EEEEENS4_13SM90_TMA_LOADENS4_14ComposedLayoutINS4_7SwizzleILi2ELi4ELi3EEENS4_25smem_sparse_ptr_flag_bitsILi2ELi8EEENSI_INS5_IJNS5_IJSB_NSA_ILi8EEEEEENS5_IJSJ_SP_EEEEEENS5_IJNS5_IJS1A_SG_EEESM_EEEEEEEvNS4_8identityES1G_NS1H_INS1I_ILi3ELi4ELi3EEENS4_18smem_ptr_flag_bitsILi8EEENSI_INS5_IJS1M_SG_EEENS5_IJSG_SB_EEEEEEEvS1U_EENS_8epilogue10collective6detail29Sm90TmaWarpSpecializedAdapterINS24_15DefaultEpilogueIiNS5_IJSB_llEEES28_NS23_6thread17LinearCombinationIiLi1EiiLNS29_9ScaleType4KindE0ELNS_15FloatRoundStyleE2EiEENS1_15EpilogueDefaultEEEEEvvEEEEvNT_6ParamsE,"ax",@progbits
	.align	128
.text._ZN7cutlass13device_kernelINS_4gemm6kernel13GemmUniversalIN4cute5tupleIJiiiiEEENS1_10collective13CollectiveMmaINS1_40MainloopSm90TmaGmmaWarpSpecializedSparseILi4ENS5_IJNS4_1CILi1EEESB_SB_EEENS1_35KernelTmaWarpSpecializedCooperativeEEENS5_IJNSA_ILi256EEESF_NSA_ILi128EEEEEEaNS5_IJNS4_6LayoutINS5_IJiNS5_IJNSA_ILi2EEEiEEEiEEENS5_IJlNS5_IJSB_SJ_EEElEEEEENSI_INS5_IJNS5_IJNSA_ILi64EEEiEEENS5_IJSG_iEEEiEEENS5_IJNS5_IJSG_NSA_ILi8192EEEEEENS5_IJSB_lEEElEEEEEEEEaNS5_IJlSB_lEEENS4_8TiledMMAINS4_8MMA_AtomIJNS4_4SM904GMMA6SPARSE28GMMA_64x256x64_S32S8S8_SS_TNILNS13_9SparseSelE0EEEEEENSI_INS5_IJSJ_SB_SB_EEENS5_IJSB_NSA_ILi0EEES1A_EEEEENS5_IJNS4_10UnderscoreES1D_S1D_EEEEENS4_13SM90_TMA_LOADENS4_14ComposedLayoutINS4_7SwizzleILi2ELi4ELi3EEENS4_25smem_sparse_ptr_flag_bitsILi2ELi8EEENSI_INS5_IJNS5_IJSB_NSA_ILi8EEEEEENS5_IJSJ_SP_EEEEEENS5_IJNS5_IJS1A_SG_EEESM_EEEEEEEvNS4_8identityES1G_NS1H_INS1I_ILi3ELi4ELi3EEENS4_18smem_ptr_flag_bitsILi8EEENSI_INS5_IJS1M_SG_EEENS5_IJSG_SB_EEEEEEEvS1U_EENS_8epilogue10collective6detail29Sm90TmaWarpSpecializedAdapterINS24_15DefaultEpilogueIiNS5_IJSB_llEEES28_NS23_6thread17LinearCombinationIiLi1EiiLNS29_9ScaleType4KindE0ELNS_15FloatRoundStyleE2EiEENS1_15EpilogueDefaultEEEEEvvEEEEvNT_6ParamsE:
        .type           _ZN7cutlass13device_kernelINS_4gemm6kernel13GemmUniversalIN4cute5tupleIJiiiiEEENS1_10collective13CollectiveMmaINS1_40MainloopSm90TmaGmmaWarpSpecializedSparseILi4ENS5_IJNS4_1CILi1EEESB_SB_EEENS1_35KernelTmaWarpSpecializedCooperativeEEENS5_IJNSA_ILi256EEESF_NSA_ILi128EEEEEEaNS5_IJNS4_6LayoutINS5_IJiNS5_IJNSA_ILi2EEEiEEEiEEENS5_IJlNS5_IJSB_SJ_EEElEEEEENSI_INS5_IJNS5_IJNSA_ILi64EEEiEEENS5_IJSG_iEEEiEEENS5_IJNS5_IJSG_NSA_ILi8192EEEEEENS5_IJSB_lEEElEEEEEEEEaNS5_IJlSB_lEEENS4_8TiledMMAINS4_8MMA_AtomIJNS4_4SM904GMMA6SPARSE28GMMA_64x256x64_S32S8S8_SS_TNILNS13_9SparseSelE0EEEEEENSI_INS5_IJSJ_SB_SB_EEENS5_IJSB_NSA_ILi0EEES1A_EEEEENS5_IJNS4_10UnderscoreES1D_S1D_EEEEENS4_13SM90_TMA_LOADENS4_14ComposedLayoutINS4_7SwizzleILi2ELi4ELi3EEENS4_25smem_sparse_ptr_flag_bitsILi2ELi8EEENSI_INS5_IJNS5_IJSB_NSA_ILi8EEEEEENS5_IJSJ_SP_EEEEEENS5_IJNS5_IJS1A_SG_EEESM_EEEEEEEvNS4_8identityES1G_NS1H_INS1I_ILi3ELi4ELi3EEENS4_18smem_ptr_flag_bitsILi8EEENSI_INS5_IJS1M_SG_EEENS5_IJSG_SB_EEEEEEEvS1U_EENS_8epilogue10collective6detail29Sm90TmaWarpSpecializedAdapterINS24_15DefaultEpilogueIiNS5_IJSB_llEEES28_NS23_6thread17LinearCombinationIiLi1EiiLNS29_9ScaleType4KindE0ELNS_15FloatRoundStyleE2EiEENS1_15EpilogueDefaultEEEEEvvEEEEvNT_6ParamsE,@function
        .size           _ZN7cutlass13device_kernelINS_4gemm6kernel13GemmUniversalIN4cute5tupleIJiiiiEEENS1_10collective13CollectiveMmaINS1_40MainloopSm90TmaGmmaWarpSpecializedSparseILi4ENS5_IJNS4_1CILi1EEESB_SB_EEENS1_35KernelTmaWarpSpecializedCooperativeEEENS5_IJNSA_ILi256EEESF_NSA_ILi128EEEEEEaNS5_IJNS4_6LayoutINS5_IJiNS5_IJNSA_ILi2EEEiEEEiEEENS5_IJlNS5_IJSB_SJ_EEElEEEEENSI_INS5_IJNS5_IJNSA_ILi64EEEiEEENS5_IJSG_iEEEiEEENS5_IJNS5_IJSG_NSA_ILi8192EEEEEENS5_IJSB_lEEElEEEEEEEEaNS5_IJlSB_lEEENS4_8TiledMMAINS4_8MMA_AtomIJNS4_4SM904GMMA6SPARSE28GMMA_64x256x64_S32S8S8_SS_TNILNS13_9SparseSelE0EEEEEENSI_INS5_IJSJ_SB_SB_EEENS5_IJSB_NSA_ILi0EEES1A_EEEEENS5_IJNS4_10UnderscoreES1D_S1D_EEEEENS4_13SM90_TMA_LOADENS4_14ComposedLayoutINS4_7SwizzleILi2ELi4ELi3EEENS4_25smem_sparse_ptr_flag_bitsILi2ELi8EEENSI_INS5_IJNS5_IJSB_NSA_ILi8EEEEEENS5_IJSJ_SP_EEEEEENS5_IJNS5_IJS1A_SG_EEESM_EEEEEEEvNS4_8identityES1G_NS1H_INS1I_ILi3ELi4ELi3EEENS4_18smem_ptr_flag_bitsILi8EEENSI_INS5_IJS1M_SG_EEENS5_IJSG_SB_EEEEEEEvS1U_EENS_8epilogue10collective6detail29Sm90TmaWarpSpecializedAdapterINS24_15DefaultEpilogueIiNS5_IJSB_llEEES28_NS23_6thread17LinearCombinationIiLi1EiiLNS29_9ScaleType4KindE0ELNS_15FloatRoundStyleE2EiEENS1_15EpilogueDefaultEEEEEvvEEEEvNT_6ParamsE,(.L_x_445 - _ZN7cutlass13device_kernelINS_4gemm6kernel13GemmUniversalIN4cute5tupleIJiiiiEEENS1_10collective13CollectiveMmaINS1_40MainloopSm90TmaGmmaWarpSpecializedSparseILi4ENS5_IJNS4_1CILi1EEESB_SB_EEENS1_35KernelTmaWarpSpecializedCooperativeEEENS5_IJNSA_ILi256EEESF_NSA_ILi128EEEEEEaNS5_IJNS4_6LayoutINS5_IJiNS5_IJNSA_ILi2EEEiEEEiEEENS5_IJlNS5_IJSB_SJ_EEElEEEEENSI_INS5_IJNS5_IJNSA_ILi64EEEiEEENS5_IJSG_iEEEiEEENS5_IJNS5_IJSG_NSA_ILi8192EEEEEENS5_IJSB_lEEElEEEEEEEEaNS5_IJlSB_lEEENS4_8TiledMMAINS4_8MMA_AtomIJNS4_4SM904GMMA6SPARSE28GMMA_64x256x64_S32S8S8_SS_TNILNS13_9SparseSelE0EEEEEENSI_INS5_IJSJ_SB_SB_EEENS5_IJSB_NSA_ILi0EEES1A_EEEEENS5_IJNS4_10UnderscoreES1D_S1D_EEEEENS4_13SM90_TMA_LOADENS4_14ComposedLayoutINS4_7SwizzleILi2ELi4ELi3EEENS4_25smem_sparse_ptr_flag_bitsILi2ELi8EEENSI_INS5_IJNS5_IJSB_NSA_ILi8EEEEEENS5_IJSJ_SP_EEEEEENS5_IJNS5_IJS1A_SG_EEESM_EEEEEEEvNS4_8identityES1G_NS1H_INS1I_ILi3ELi4ELi3EEENS4_18smem_ptr_flag_bitsILi8EEENSI_INS5_IJS1M_SG_EEENS5_IJSG_SB_EEEEEEEvS1U_EENS_8epilogue10collective6detail29Sm90TmaWarpSpecializedAdapterINS24_15DefaultEpilogueIiNS5_IJSB_llEEES28_NS23_6thread17LinearCombinationIiLi1EiiLNS29_9ScaleType4KindE0ELNS_15FloatRoundStyleE2EiEENS1_15EpilogueDefaultEEEEEvvEEEEvNT_6ParamsE)
        .other          _ZN7cutlass13device_kernelINS_4gemm6kernel13GemmUniversalIN4cute5tupleIJiiiiEEENS1_10collective13CollectiveMmaINS1_40MainloopSm90TmaGmmaWarpSpecializedSparseILi4ENS5_IJNS4_1CILi1EEESB_SB_EEENS1_35KernelTmaWarpSpecializedCooperativeEEENS5_IJNSA_ILi256EEESF_NSA_ILi128EEEEEEaNS5_IJNS4_6LayoutINS5_IJiNS5_IJNSA_ILi2EEEiEEEiEEENS5_IJlNS5_IJSB_SJ_EEElEEEEENSI_INS5_IJNS5_IJNSA_ILi64EEEiEEENS5_IJSG_iEEEiEEENS5_IJNS5_IJSG_NSA_ILi8192EEEEEENS5_IJSB_lEEElEEEEEEEEaNS5_IJlSB_lEEENS4_8TiledMMAINS4_8MMA_AtomIJNS4_4SM904GMMA6SPARSE28GMMA_64x256x64_S32S8S8_SS_TNILNS13_9SparseSelE0EEEEEENSI_INS5_IJSJ_SB_SB_EEENS5_IJSB_NSA_ILi0EEES1A_EEEEENS5_IJNS4_10UnderscoreES1D_S1D_EEEEENS4_13SM90_TMA_LOADENS4_14ComposedLayoutINS4_7SwizzleILi2ELi4ELi3EEENS4_25smem_sparse_ptr_flag_bitsILi2ELi8EEENSI_INS5_IJNS5_IJSB_NSA_ILi8EEEEEENS5_IJSJ_SP_EEEEEENS5_IJNS5_IJS1A_SG_EEESM_EEEEEEEvNS4_8identityES1G_NS1H_INS1I_ILi3ELi4ELi3EEENS4_18smem_ptr_flag_bitsILi8EEENSI_INS5_IJS1M_SG_EEENS5_IJSG_SB_EEEEEEEvS1U_EENS_8epilogue10collective6detail29Sm90TmaWarpSpecializedAdapterINS24_15DefaultEpilogueIiNS5_IJSB_llEEES28_NS23_6thread17LinearCombinationIiLi1EiiLNS29_9ScaleType4KindE0ELNS_15FloatRoundStyleE2EiEENS1_15EpilogueDefaultEEEEEvvEEEEvNT_6ParamsE,@"STO_CUDA_ENTRY STV_DEFAULT"
_ZN7cutlass13device_kernelINS_4gemm6kernel13GemmUniversalIN4cute5tupleIJiiiiEEENS1_10collective13CollectiveMmaINS1_40MainloopSm90TmaGmmaWarpSpecializedSparseILi4ENS5_IJNS4_1CILi1EEESB_SB_EEENS1_35KernelTmaWarpSpecializedCooperativeEEENS5_IJNSA_ILi256EEESF_NSA_ILi128EEEEEEaNS5_IJNS4_6LayoutINS5_IJiNS5_IJNSA_ILi2EEEiEEEiEEENS5_IJlNS5_IJSB_SJ_EEElEEEEENSI_INS5_IJNS5_IJNSA_ILi64EEEiEEENS5_IJSG_iEEEiEEENS5_IJNS5_IJSG_NSA_ILi8192EEEEEENS5_IJSB_lEEElEEEEEEEEaNS5_IJlSB_lEEENS4_8TiledMMAINS4_8MMA_AtomIJNS4_4SM904GMMA6SPARSE28GMMA_64x256x64_S32S8S8_SS_TNILNS13_9SparseSelE0EEEEEENSI_INS5_IJSJ_SB_SB_EEENS5_IJSB_NSA_ILi0EEES1A_EEEEENS5_IJNS4_10UnderscoreES1D_S1D_EEEEENS4_13SM90_TMA_LOADENS4_14ComposedLayoutINS4_7SwizzleILi2ELi4ELi3EEENS4_25smem_sparse_ptr_flag_bitsILi2ELi8EEENSI_INS5_IJNS5_IJSB_NSA_ILi8EEEEEENS5_IJSJ_SP_EEEEEENS5_IJNS5_IJS1A_SG_EEESM_EEEEEEEvNS4_8identityES1G_NS1H_INS1I_ILi3ELi4ELi3EEENS4_18smem_ptr_flag_bitsILi8EEENSI_INS5_IJS1M_SG_EEENS5_IJSG_SB_EEEEEEEvS1U_EENS_8epilogue10collective6detail29Sm90TmaWarpSpecializedAdapterINS24_15DefaultEpilogueIiNS5_IJSB_llEEES28_NS23_6thread17LinearCombinationIiLi1EiiLNS29_9ScaleType4KindE0ELNS_15FloatRoundStyleE2EiEENS1_15EpilogueDefaultEEEEEvvEEEEvNT_6ParamsE:
[----:B------:R-:W0:Y:S02]  /*0000*/  LDC R1, c[0x0][0x28] ;  /* 0x00000a00ff017b82 */ /* 0x000e240000000800 */
[----:B0-----:R-:W-:Y:S01]  /*0010*/  VIADD R1, R1, 0xfffff9a0 ;  /* 0xfffff9a001017836 */ /* 0x001fe20000000000 */
[----:B------:R-:W0:Y:S01]  /*0020*/  S2R R2, SR_TID.X ;  /* 0x0000000000027919 */ /* 0x000e220000002100 */
[----:B------:R-:W-:Y:S01]  /*0030*/  ELECT P0, URZ, PT ;  /* 0x00000000003f782f */ /* 0x000fe20003800000 */
[----:B------:R-:W-:Y:S01]  /*0040*/  BSSY B0, `(.L_x_0) ;  /* 0x0000018000007945 */ /* 0x000fe20003800000 */
[--C-:B0-----:R-:W-:Y:S02]  /*0050*/  SHF.R.U32.HI R0, RZ, 0x5, R2.reuse ;  /* 0x00000005ff007819 */ /* 0x101fe40000011602 */
[----:B------:R-:W-:-:S03]  /*0060*/  SHF.R.U32.HI R2, RZ, 0x7, R2 ;  /* 0x00000007ff027819 */ /* 0x000fc60000011602 */
[----:B------:R-:W0:Y:S04]  /*0070*/  SHFL.IDX PT, R3, R0, RZ, 0x1f ;  /* 0x00001fff00037589 */ /* 0x000e2800000e0000 */
[----:B------:R-:W1:Y:S01]  /*0080*/  SHFL.IDX PT, R2, R2, RZ, 0x1f ;  /* 0x00001fff02027589 */ /* 0x000e6200000e0000 */
[----:B0-----:R-:W-:Y:S02]  /*0090*/  R2UR UR4, R3 ;  /* 0x00000000030472ca */ /* 0x001fe400000e0000 */
[----:B-1----:R-:W-:-:S11]  /*00a0*/  R2UR UR8, R2 ;  /* 0x00000000020872ca */ /* 0x002fd600000e0000 */
[----:B------:R-:W-:Y:S02]  /*00b0*/  USHF.R.S32.HI UR5, URZ, 0x1f, UR4 ;  /* 0x0000001f3f057899 */ /* 0x000fe40008011404 */
[----:B------:R-:W-:Y:S02]  /*00c0*/  ISETP.NE.OR P0, PT, RZ, UR4, !P0 ;  /* 0x00000004ff007c0c */ /* 0x000fe4000c705670 */
[----:B------:R-:W-:-:S04]  /*00d0*/  ULEA.HI UR5, UR5, UR4, URZ, 0x2 ;  /* 0x0000000405057291 */ /* 0x000fc8000f8f103f */
[----:B------:R-:W-:-:S04]  /*00e0*/  ULOP3.LUT UR5, UR5, 0xfffffffc, URZ, 0xc0, !UPT ;  /* 0xfffffffc05057892 */ /* 0x000fc8000f8ec03f */
[----:B------:R-:W-:-:S03]  /*00f0*/  UIADD3 UR7, UR4, -UR5, URZ ;  /* 0x8000000504077290 */ /* 0x000fc6000fffe03f */
[----:B------:R-:W-:Y:S09]  /*0100*/  @P0 BRA `(.L_x_1) ;  /* 0x00000000002c0947 */ /* 0x000ff20003800000 */
[----:B------:R-:W-:Y:S02]  /*0110*/  ULDC.64 UR4, c[0x0][0x198] ;  /* 0x0000660000047ab9 */ /* 0x000fe40000000a00 */
[----:B------:R-:W-:Y:S02]  /*0120*/  UIADD3 UR10, UP0, UR4, 0xf0, URZ ;  /* 0x000000f0040a7890 */ /* 0x000fe4000ff1e03f */
[----:B------:R-:W-:Y:S02]  /*0130*/  UIADD3 UR12, UP1, UR4, 0x1f0, URZ ;  /* 0x000001f0040c7890 */ /* 0x000fe4000ff3e03f */
[----:B------:R-:W-:Y:S02]  /*0140*/  UIADD3 UR4, UP2, UR4, 0x2f0, URZ ;  /* 0x000002f004047890 */ /* 0x000fe4000ff5e03f */
[----:B------:R-:W-:Y:S02]  /*0150*/  UIADD3.X UR11, URZ, UR5, URZ, UP0, !UPT ;  /* 0x000000053f0b7290 */ /* 0x000fe400087fe43f */
[----:B------:R-:W-:-:S02]  /*0160*/  UIADD3.X UR13, URZ, UR5, URZ, UP1, !UPT ;  /* 0x000000053f0d7290 */ /* 0x000fc40008ffe43f */
[----:B------:R-:W-:-:S05]  /*0170*/  UIADD3.X UR5, URZ, UR5, URZ, UP2, !UPT ;  /* 0x000000053f057290 */ /* 0x000fca00097fe43f */
[----:B------:R0:W-:Y:S02]  /*0180*/  UTMACCTL.PF [UR10] ;  /* 0x000000000a0079b9 */ /* 0x0001e40008040000 */
[----:B------:R0:W-:Y:S02]  /*0190*/  UTMACCTL.PF [UR12] ;  /* 0x000000000c0079b9 */ /* 0x0001e40008040000 */
[----:B------:R0:W-:Y:S02]  /*01a0*/  UTMACCTL.PF [UR4] ;  /* 0x00000000040079b9 */ /* 0x0001e40008040000 */
[----:B0-----:R-:W-:Y:S01]  /*01b0*/  NOP ;  /* 0x0000000000007918 */ /* 0x001fe20000000000 */
.L_x_1:
[----:B------:R-:W-:Y:S05]  /*01c0*/  BSYNC B0 ;  /* 0x0000000000007941 */ /* 0x000fea0003800000 */
.L_x_0:
[----:B------:R-:W0:Y:S01]  /*01d0*/  SHFL.IDX PT, R2, R0, RZ, 0x1f ;  /* 0x00001fff00027589 */ /* 0x000e2200000e0000 */
[----:B------:R-:W-:Y:S01]  /*01e0*/  UISETP.NE.AND UP0, UPT, UR7, 0x3, UPT ;  /* 0x000000030700788c */ /* 0x000fe2000bf05270 */
[----:B------:R-:W-:Y:S01]  /*01f0*/  ISETP.NE.AND P1, PT, RZ, UR8, PT ;  /* 0x00000008ff007c0c */ /* 0x000fe2000bf25270 */
[----:B------:R-:W-:Y:S02]  /*0200*/  UIADD3 UR11, UR8, -0x1, URZ ;  /* 0xffffffff080b7890 */ /* 0x000fe4000fffe03f */
[----:B------:R-:W-:Y:S02]  /*0210*/  UISETP.EQ.OR UP0, UPT, UR7, URZ, !UP0 ;  /* 0x0000003f0700728c */ /* 0x000fe4000c702670 */
[----:B------:R-:W-:Y:S02]  /*0220*/  UISETP.GE.U32.AND UP1, UPT, UR11, 0x2, UPT ;  /* 0x000000020b00788c */ /* 0x000fe4000bf26070 */
[----:B------:R-:W-:-:S04]  /*0230*/  UISETP.EQ.AND UP0, UPT, UR8, URZ, UP0 ;  /* 0x0000003f0800728c */ /* 0x000fc80008702270 */
[----:B------:R-:W-:-:S04]  /*0240*/  USEL UR6, URZ, 0x1, !UP0 ;  /* 0x000000013f067887 */ /* 0x000fc8000c000000 */
[----:B------:R-:W-:Y:S01]  /*0250*/  USEL UR6, UR6, 0x2, UP1 ;  /* 0x0000000206067887 */ /* 0x000fe20008800000 */
[----:B0-----:R-:W-:-:S13]  /*0260*/  ISETP.NE.AND P0, PT, R2, RZ, PT ;  /* 0x000000ff0200720c */ /* 0x001fda0003f05270 */
[----:B------:R-:W-:Y:S05]  /*0270*/  @P0 BRA `(.L_x_2) ;  /* 0x0000000000580947 */ /* 0x000fea0003800000 */
[----:B------:R-:W0:Y:S01]  /*0280*/  S2UR UR10, SR_CgaCtaId ;  /* 0x00000000000a79c3 */ /* 0x000e220000008800 */
[----:B------:R-:W-:Y:S01]  /*0290*/  UMOV UR4, 0x400 ;  /* 0x0000040000047882 */ /* 0x000fe20000000000 */
[----:B------:R-:W-:Y:S01]  /*02a0*/  UMOV UR5, 0x1 ;  /* 0x0000000100057882 */ /* 0x000fe20000000000 */
[----:B------:R-:W-:Y:S01]  /*02b0*/  UMOV UR8, 0x100 ;  /* 0x0000010000087882 */ /* 0x000fe20000000000 */
[----:B------:R-:W-:Y:S01]  /*02c0*/  ELECT P0, URZ, PT ;  /* 0x00000000003f782f */ /* 0x000fe20003800000 */
[----:B------:R-:W-:-:S04]  /*02d0*/  UIADD3 UR8, -UR8, 0x100000, URZ ;  /* 0x0010000008087890 */ /* 0x000fc8000fffe13f */
[----:B------:R-:W-:Y:S02]  /*02e0*/  USHF.L.U32 UR9, UR8, 0xb, URZ ;  /* 0x0000000b08097899 */ /* 0x000fe4000800063f */
[----:B------:R-:W-:Y:S02]  /*02f0*/  USHF.L.U32 UR8, UR8, 0x1, URZ ;  /* 0x0000000108087899 */ /* 0x000fe4000800063f */
[----:B0-----:R-:W-:Y:S02]  /*0300*/  ULEA UR10, UR10, UR4, 0x18 ;  /* 0x000000040a0a7291 */ /* 0x001fe4000f8ec03f */
[----:B------:R-:W-:-:S04]  /*0310*/  UIADD3 UR4, -UR5, 0x100000, URZ ;  /* 0x0010000005047890 */ /* 0x000fc8000fffe13f */
[----:B------:R-:W-:Y:S02]  /*0320*/  USHF.L.U32 UR5, UR4, 0xb, URZ ;  /* 0x0000000b04057899 */ /* 0x000fe4000800063f */
[----:B------:R-:W-:Y:S01]  /*0330*/  USHF.L.U32 UR4, UR4, 0x1, URZ ;  /* 0x0000000104047899 */ /* 0x000fe2000800063f */
[----:B------:R-:W0:Y:S11]  /*0340*/  FENCE.VIEW.ASYNC.S ;  /* 0x00000000000073c6 */ /* 0x000e360000000000 */
[----:B0-----:R0:W1:Y:S01]  /*0350*/  SYNCS.EXCH.64 URZ, [UR10], UR4 ;  /* 0x000000040a3f75b2 */ /* 0x0010620008000100 */
[----:B------:R0:W2:Y:S01]  /*0360*/  SYNCS.EXCH.64 URZ, [UR10+0x20], UR8 ;  /* 0x000020080a3f75b2 */ /* 0x0000a20008000100 */
[----:B------:R0:W3:Y:S01]  /*0370*/  SYNCS.EXCH.64 URZ, [UR10+0x8], UR4 ;  /* 0x000008040a3f75b2 */ /* 0x0000e20008000100 */
[----:B------:R0:W4:Y:S01]  /*0380*/  SYNCS.EXCH.64 URZ, [UR10+0x28], UR8 ;  /* 0x000028080a3f75b2 */ /* 0x0001220008000100 */
[----:B------:R0:W0:Y:S01]  /*0390*/  SYNCS.EXCH.64 URZ, [UR10+0x10], UR4 ;  /* 0x000010040a3f75b2 */ /* 0x0000220008000100 */
[----:B------:R0:W0:Y:S01]  /*03a0*/  SYNCS.EXCH.64 URZ, [UR10+0x30], UR8 ;  /* 0x000030080a3f75b2 */ /* 0x0000220008000100 */
[----:B------:R0:W0:Y:S01]  /*03b0*/  SYNCS.EXCH.64 URZ, [UR10+0x18], UR4 ;  /* 0x000018040a3f75b2 */ /* 0x0000220008000100 */
[----:B------:R0:W0:Y:S01]  /*03c0*/  SYNCS.EXCH.64 URZ, [UR10+0x38], UR8 ;  /* 0x000038080a3f75b2 */ /* 0x0000220008000100 */
[----:B------:R-:W-:Y:S01]  /*03d0*/  NOP ;  /* 0x0000000000007918 */ /* 0x000fe20000000000 */
.L_x_2:
[----:B------:R-:W5:Y:S01]  /*03e0*/  LDC R2, c[0x0][0x75c] ;  /* 0x0001d700ff027b82 */ /* 0x000f620000000800 */
[----:B------:R-:W1:Y:S01]  /*03f0*/  SHFL.IDX PT, R0, R0, RZ, 0x1f ;  /* 0x00001fff00007589 */ /* 0x000e6200000e0000 */
[----:B------:R-:W-:Y:S01]  /*0400*/  ELECT P0, URZ, PT ;  /* 0x00000000003f782f */ /* 0x000fe20003800000 */
[----:B------:R-:W-:Y:S01]  /*0410*/  IMAD.MOV.U32 R3, RZ, RZ, RZ ;  /* 0x000000ffff037224 */ /* 0x000fe200078e00ff */
[----:B0-----:R-:W-:Y:S01]  /*0420*/  UMOV UR4, 0x20 ;  /* 0x0000002000047882 */ /* 0x001fe20000000000 */
[----:B------:R-:W0:Y:S01]  /*0430*/  S2R R10, SR_CTAID.Y ;  /* 0x00000000000a7919 */ /* 0x000e220000002600 */
[----:B------:R-:W-:Y:S01]  /*0440*/  NOP ;  /* 0x0000000000007918 */ /* 0x000fe20000000000 */
[----:B------:R-:W-:Y:S01]  /*0450*/  NOP ;  /* 0x0000000000007918 */ /* 0x000fe20000000000 */
[----:B-----5:R-:W-:Y:S02]  /*0460*/  ISETP.NE.AND P4, PT, R2, 0x1, PT ;  /* 0x000000010200780c */ /* 0x020fe40003f85270 */
[----:B------:R-:W5:Y:S01]  /*0470*/  S2R R2, SR_CTAID.X ;  /* 0x0000000000027919 */ /* 0x000f620000002500 */
[----:B-1----:R-:W-:-:S10]  /*0480*/  ISETP.NE.OR P0, PT, R0, RZ, !P0 ;  /* 0x000000ff0000720c */ /* 0x002fd40004705670 */
[----:B------:R-:W5:Y:S01]  /*0490*/  @P4 LDC R7, c[0x0][0x10] ;  /* 0x00000400ff074b82 */ /* 0x000f620000000800 */
[----:B0-----:R-:W-:Y:S01]  /*04a0*/  @P4 IMAD.MOV.U32 R4, RZ, RZ, R10 ;  /* 0x000000ffff044224 */ /* 0x001fe200078e000a */
[----:B------:R-:W-:Y:S01]  /*04b0*/  @P4 MOV R11, RZ ;  /* 0x000000ff000b4202 */ /* 0x000fe20000000f00 */
[----:B------:R-:W-:Y:S01]  /*04c0*/  VOTEU.ALL UP0, P0 ;  /* 0x00000000003f7886 */ /* 0x000fe20000000000 */
[----:B------:R-:W-:Y:S01]  /*04d0*/  @P4 IMAD.MOV.U32 R5, RZ, RZ, RZ ;  /* 0x000000ffff054224 */ /* 0x000fe200078e00ff */
[----:B------:R-:W-:-:S03]  /*04e0*/  VOTEU.ALL UP1, P0 ;  /* 0x00000000003f7886 */ /* 0x000fc60000020000 */
[----:B------:R-:W0:Y:S01]  /*04f0*/  @!P4 LDC R9, c[0x0][0xc] ;  /* 0x00000300ff09cb82 */ /* 0x000e220000000800 */
[----:B------:R-:W-:Y:S01]  /*0500*/  @!UP0 UMOV UR8, 0x400 ;  /* 0x0000040000088882 */ /* 0x000fe20000000000 */
[----:B------:R-:W-:-:S04]  /*0510*/  @!UP0 UIADD3 UR4, -UR4, 0x100000, URZ ;  /* 0x0010000004048890 */ /* 0x000fc8000fffe13f */
[----:B------:R-:W-:Y:S02]  /*0520*/  @!UP0 USHF.L.U32 UR5, UR4, 0xb, URZ ;  /* 0x0000000b04058899 */ /* 0x000fe4000800063f */
[----:B------:R-:W-:Y:S01]  /*0530*/  @!UP0 USHF.L.U32 UR4, UR4, 0x1, URZ ;  /* 0x0000000104048899 */ /* 0x000fe2000800063f */
[----:B------:R-:W1:Y:S01]  /*0540*/  @!UP0 S2UR UR9, SR_CgaCtaId ;  /* 0x00000000000989c3 */ /* 0x000e620000008800 */
[----:B-----5:R-:W-:-:S04]  /*0550*/  @P4 IMAD.WIDE.U32 R6, R2, R7, R4 ;  /* 0x0000000702064225 */ /* 0x020fc800078e0004 */
[----:B------:R-:W-:Y:S02]  /*0560*/  @P4 IMAD.MOV.U32 R14, RZ, RZ, R6 ;  /* 0x000000ffff0e4224 */ /* 0x000fe400078e0006 */
[----:B------:R-:W-:Y:S02]  /*0570*/  @P4 IMAD.IADD R15, R7, 0x1, R11 ;  /* 0x00000001070f4824 */ /* 0x000fe400078e020b */
[----:B0-----:R-:W-:-:S04]  /*0580*/  @!P4 IMAD.WIDE.U32 R4, R9, R10, R2 ;  /* 0x0000000a0904c225 */ /* 0x001fc800078e0002 */
[----:B------:R-:W-:Y:S01]  /*0590*/  @!P4 IMAD.MOV.U32 R15, RZ, RZ, R5 ;  /* 0x000000ffff0fc224 */ /* 0x000fe200078e0005 */
[----:B------:R-:W-:Y:S01]  /*05a0*/  @!P4 MOV R14, R4 ;  /* 0x00000004000ec202 */ /* 0x000fe20000000f00 */
[----:B-1----:R-:W-:-:S04]  /*05b0*/  @!UP0 ULEA UR8, UR9, UR8, 0x18 ;  /* 0x0000000809088291 */ /* 0x002fc8000f8ec03f */
[----:B------:R0:W-:Y:S01]  /*05c0*/  STL [R1+0x204], R14 ;  /* 0x0002040e01007387 */ /* 0x0001e20000100800 */
[----:B------:R-:W-:-:S03]  /*05d0*/  VOTEU.ALL UP0, P0 ;  /* 0x00000000003f7886 */ /* 0x000fc60000000000 */
[----:B------:R0:W-:Y:S04]  /*05e0*/  STL [R1+0x200], R15 ;  /* 0x0002000f01007387 */ /* 0x0001e80000100800 */
[----:B------:R-:W1:Y:S02]  /*05f0*/  FENCE.VIEW.ASYNC.S ;  /* 0x00000000000073c6 */ /* 0x000e640000000000 */
[----:B-1----:R0:W2:Y:S01]  /*0600*/  @!UP0 SYNCS.EXCH.64 URZ, [UR8+0x50], UR4 ;  /* 0x00005004083f85b2 */ /* 0x0020a20008000100 */
[----:B------:R0:W2:Y:S01]  /*0610*/  @!UP1 SYNCS.EXCH.64 URZ, [UR8+0x58], UR4 ;  /* 0x00005804083f95b2 */ /* 0x0000a20008000100 */
[----:B------:R-:W-:Y:S01]  /*0620*/  NOP ;  /* 0x0000000000007918 */ /* 0x000fe20000000000 */
[----:B--234-:R-:W-:Y:S06]  /*0630*/  BAR.SYNC.DEFER_BLOCKING 0x0 ;  /* 0x0000000000007b1d */ /* 0x01cfec0000010000 */
[----:B0-----:R-:W-:Y:S05]  /*0640*/  @!P1 BRA `(.L_x_3) ;  /* 0x0000017800989947 */ /* 0x001fea0003800000 */
[----:B------:R-:W-:-:S06]  /*0650*/  UISETP.GT.U32.AND UP0, UPT, UR11, 0x1, UPT ;  /* 0x000000010b00788c */ /* 0x000fcc000bf04070 */
[----:B------:R-:W-:-:S13]  /*0660*/  PLOP3.LUT P0, PT, PT, PT, UP0, 0x80, 0x0 ;  /* 0x000000000000781c */ /* 0x000fda0003f0f008 */
[----:B------:R-:W-:Y:S05]  /*0670*/  @P0 EXIT ;  /* 0x000000000000094d */ /* 0x000fea0003800000 */
[----:B------:R-:W-:Y:S01]  /*0680*/  ULDC.64 UR4, c[0x0][0x750] ;  /* 0x0001d40000047ab9 */ /* 0x000fe20000000a00 */
[----:B------:R-:W-:Y:S01]  /*0690*/  UMOV UR9, 0xffffffff ;  /* 0xffffffff00097882 */ /* 0x000fe20000000000 */
[----:B------:R-:W-:Y:S01]  /*06a0*/  ISETP.GE.U32.AND P0, PT, R14, UR4, PT ;  /* 0x000000040e007c0c */ /* 0x000fe2000bf06070 */
[----:B------:R-:W-:Y:S01]  /*06b0*/  UMOV UR8, 0xffffffff ;  /* 0xffffffff00087882 */ /* 0x000fe20000000000 */
[----:B------:R-:W-:Y:S01]  /*06c0*/  PRMT R0, RZ, 0x7610, R0 ;  /* 0x00007610ff007816 */ /* 0x000fe20000000000 */
[----:B------:R-:W-:Y:S01]  /*06d0*/  IMAD.MOV.U32 R4, RZ, RZ, -0x1 ;  /* 0xffffffffff047424 */ /* 0x000fe200078e00ff */
[----:B------:R-:W-:-:S13]  /*06e0*/  ISETP.GE.U32.AND.EX P0, PT, R15, UR5, PT, P0 ;  /* 0x000000050f007c0c */ /* 0x000fda000bf06100 */
[----:B------:R-:W-:Y:S05]  /*06f0*/  @P0 BRA `(.L_x_4) ;  /* 0x0000000400680947 */ /* 0x000fea0003800000 */
[----:B------:R-:W-:Y:S01]  /*0700*/  ULDC.64 UR14, c[0x0][0x728] ;  /* 0x0001ca00000e7ab9 */ /* 0x000fe20000000a00 */
[----:B------:R-:W0:Y:S01]  /*0710*/  LDC.64 R12, c[0x0][0x720] ;  /* 0x0001c800ff0c7b82 */ /* 0x000e220000000a00 */
[----:B------:R-:W-:Y:S01]  /*0720*/  ISETP.NE.U32.AND P0, PT, RZ, UR14, PT ;  /* 0x0000000eff007c0c */ /* 0x000fe2000bf05070 */
[----:B------:R-:W-:Y:S01]  /*0730*/  ULDC UR13, c[0x0][0x730] ;  /* 0x0001cc00000d7ab9 */ /* 0x000fe20000000800 */
[----:B------:R-:W-:Y:S02]  /*0740*/  R2UR UR4, R14 ;  /* 0x000000000e0472ca */ /* 0x000fe400000e0000 */
[----:B------:R-:W-:Y:S02]  /*0750*/  ISETP.NE.AND.EX P0, PT, RZ, UR15, PT, P0 ;  /* 0x0000000fff007c0c */ /* 0x000fe4000bf05300 */
[----:B------:R-:W-:-:S11]  /*0760*/  R2UR UR5, R15 ;  /* 0x000000000f0572ca */ /* 0x000fd600000e0000 */
[----:B------:R-:W-:Y:S05]  /*0770*/  @!P0 BRA `(.L_x_5) ;  /* 0x0000000000308947 */ /* 0x000fea0003800000 */
[----:B------:R-:W-:Y:S01]  /*0780*/  R2UR UR4, R14 ;  /* 0x000000000e0472ca */ /* 0x000fe200000e0000 */
[----:B------:R-:W-:Y:S01]  /*0790*/  ULDC UR7, c[0x0][0x734] ;  /* 0x0001cd0000077ab9 */ /* 0x000fe20000000800 */
[----:B------:R-:W-:-:S11]  /*07a0*/  R2UR UR12, R15 ;  /* 0x000000000f0c72ca */ /* 0x000fd600000e0000 */
[----:B------:R-:W-:-:S04]  /*07b0*/  UIADD3 UR7, UP0, UR4, UR7, URZ ;  /* 0x0000000704077290 */ /* 0x000fc8000ff1e03f */
[----:B------:R-:W-:-:S04]  /*07c0*/  UIADD3.X UR12, URZ, UR12, URZ, UP0, !UPT ;  /* 0x0000000c3f0c7290 */ /* 0x000fc800087fe43f */
[----:B------:R-:W-:-:S04]  /*07d0*/  UIMAD.WIDE.U32 UR4, UR12, UR14, URZ ;  /* 0x0000000e0c0472a5 */ /* 0x000fc8000f8e003f */
[----:B------:R-:W-:Y:S02]  /*07e0*/  UIMAD.WIDE.U32 UR8, UP0, UR7, UR15, UR4 ;  /* 0x0000000f070872a5 */ /* 0x000fe4000f800004 */
[----:B------:R-:W-:Y:S02]  /*07f0*/  UIMAD.WIDE.U32 UR4, UR7, UR14, URZ ;  /* 0x0000000e070472a5 */ /* 0x000fe4000f8e003f */
[----:B------:R-:W-:Y:S02]  /*0800*/  UIADD3.X UR11, URZ, URZ, URZ, UP0, !UPT ;  /* 0x0000003f3f0b7290 */ /* 0x000fe400087fe43f */
[----:B------:R-:W-:Y:S01]  /*0810*/  UIADD3 URZ, UP0, UR5, UR8, URZ ;  /* 0x00000008053f7290 */ /* 0x000fe2000ff1e03f */
[----:B------:R-:W-:-:S03]  /*0820*/  UMOV UR10, UR9 ;  /* 0x00000009000a7c82 */ /* 0x000fc60008000000 */
[----:B------:R-:W-:-:S12]  /*0830*/  UIMAD.WIDE.U32.X UR4, UR12, UR15, UR10, UP0 ;  /* 0x0000000f0c0472a5 */ /* 0x000fd800080e040a */
.L_x_5:
[----:B------:R-:W-:Y:S01]  /*0840*/  USHF.R.U64 UR8, UR4, UR13, UR5 ;  /* 0x0000000d04087299 */ /* 0x000fe20008001205 */
[----:B------:R-:W1:Y:S01]  /*0850*/  LDC R8, c[0x0][0x718] ;  /* 0x0001c600ff087b82 */ /* 0x000e620000000800 */
[----:B------:R-:W-:Y:S01]  /*0860*/  USHF.R.U32.HI UR4, URZ, UR13, UR5 ;  /* 0x0000000d3f047299 */ /* 0x000fe20008011605 */
[----:B------:R-:W-:Y:S01]  /*0870*/  I2FP.F32.U32 R0, R2 ;  /* 0x0000000200007245 */ /* 0x000fe20000201000 */
[----:B------:R-:W-:Y:S01]  /*0880*/  IMAD.MOV.U32 R5, RZ, RZ, R15 ;  /* 0x000000ffff057224 */ /* 0x000fe200078e000f */
[----:B------:R-:W-:Y:S01]  /*0890*/  ULDC UR5, c[0x0][0x150] ;  /* 0x0000540000057ab9 */ /* 0x000fe20000000800 */
[----:B------:R-:W-:Y:S02]  /*08a0*/  IADD3 R7, P0, RZ, -UR8, RZ ;  /* 0x80000008ff077c10 */ /* 0x000fe4000ff1e0ff */
[----:B------:R-:W-:Y:S01]  /*08b0*/  MOV R4, R14 ;  /* 0x0000000e00047202 */ /* 0x000fe20000000f00 */
[----:B------:R-:W2:Y:S01]  /*08c0*/  LDC.64 R18, c[0x0][0x740] ;  /* 0x0001d000ff127b82 */ /* 0x000ea20000000a00 */
[----:B------:R-:W-:Y:S01]  /*08d0*/  FMUL R0, R0, UR5 ;  /* 0x0000000500007c20 */ /* 0x000fe20008400000 */
[----:B------:R-:W-:Y:S01]  /*08e0*/  IMAD.X R9, RZ, RZ, ~UR4, P0 ;  /* 0x80000004ff097e24 */ /* 0x000fe200080e06ff */
[----:B------:R-:W-:Y:S01]  /*08f0*/  ULDC UR4, c[0x0][0x154] ;  /* 0x0000550000047ab9 */ /* 0x000fe20000000800 */
[----:B0-----:R-:W-:-:S03]  /*0900*/  IMAD.WIDE.U32 R4, R7, R12, R4 ;  /* 0x0000000c07047225 */ /* 0x001fc600078e0004 */
[----:B------:R-:W0:Y:S01]  /*0910*/  F2I.U32.TRUNC.NTZ R0, R0 ;  /* 0x0000000000007305 */ /* 0x000e22000020f000 */
[----:B------:R-:W-:Y:S01]  /*0920*/  IMAD R6, R9, R12, RZ ;  /* 0x0000000c09067224 */ /* 0x000fe200078e02ff */
[----:B------:R-:W3:Y:S03]  /*0930*/  LDC R3, c[0x0][0x144] ;  /* 0x00005100ff037b82 */ /* 0x000ee60000000800 */
[----:B------:R-:W-:-:S04]  /*0940*/  IMAD R7, R7, R13, R6 ;  /* 0x0000000d07077224 */ /* 0x000fc800078e0206 */
[----:B------:R-:W-:Y:S01]  /*0950*/  IMAD.IADD R5, R5, 0x1, R7 ;  /* 0x0000000105057824 */ /* 0x000fe200078e0207 */
[----:B------:R-:W4:Y:S01]  /*0960*/  LDC R14, c[0x0][0x708] ;  /* 0x0001c200ff0e7b82 */ /* 0x000f220000000800 */
[----:B------:R-:W-:-:S03]  /*0970*/  MOV R7, 0xffffffff ;  /* 0xffffffff00077802 */ /* 0x000fc60000000f00 */
[--C-:B-1----:R-:W-:Y:S01]  /*0980*/  SHF.R.U64 R12, R4, R8, R5.reuse ;  /* 0x00000008040c7219 */ /* 0x102fe20000001205 */
[----:B0-----:R-:W-:Y:S01]  /*0990*/  IMAD.MOV R6, RZ, RZ, -R0 ;  /* 0x000000ffff067224 */ /* 0x001fe200078e0a00 */
[----:B------:R-:W-:Y:S02]  /*09a0*/  I2FP.F32.U32 R4, R10 ;  /* 0x0000000a00047245 */ /* 0x000fe40000201000 */
[----:B------:R-:W0:Y:S01]  /*09b0*/  LDC R16, c[0x0][0x758] ;  /* 0x0001d600ff107b82 */ /* 0x000e220000000800 */
[----:B--2---:R-:W-:Y:S02]  /*09c0*/  ISETP.NE.U32.AND P0, PT, R18, RZ, PT ;  /* 0x000000ff1200720c */ /* 0x004fe40003f05070 */
[----:B------:R-:W-:Y:S01]  /*09d0*/  FMUL R4, R4, UR4 ;  /* 0x0000000404047c20 */ /* 0x000fe20008400000 */
[----:B------:R-:W-:Y:S02]  /*09e0*/  SHF.R.U32.HI R5, RZ, R8, R5 ;  /* 0x00000008ff057219 */ /* 0x000fe40000011605 */
[----:B------:R-:W-:Y:S01]  /*09f0*/  ISETP.NE.AND.EX P0, PT, R19, RZ, PT, P0 ;  /* 0x000000ff1300720c */ /* 0x000fe20003f05300 */
[----:B------:R1:W2:Y:S01]  /*0a00*/  F2I.U32.TRUNC.NTZ R11, R4 ;  /* 0x00000004000b7305 */ /* 0x0002a2000020f000 */
[----:B------:R-:W1:Y:S01]  /*0a10*/  LDC R13, c[0x0][0x148] ;  /* 0x00005200ff0d7b82 */ /* 0x000e620000000800 */
[----:B---3--:R-:W-:-:S07]  /*0a20*/  IMAD R0, R3, R6, R2 ;  /* 0x0000000603007224 */ /* 0x008fce00078e0202 */
[----:B------:R-:W3:Y:S01]  /*0a30*/  LDC R17, c[0x0][0x700] ;  /* 0x0001c000ff117b82 */ /* 0x000ee20000000800 */
[-CC-:B----4-:R-:W-:Y:S02]  /*0a40*/  SHF.R.U64 R24, R12, R14.reuse, R5.reuse ;  /* 0x0000000e0c187219 */ /* 0x190fe40000001205 */
[----:B------:R-:W-:Y:S01]  /*0a50*/  SHF.R.U32.HI R3, RZ, R14, R5 ;  /* 0x0000000eff037219 */ /* 0x000fe20000011605 */
[----:B------:R-:W-:-:S04]  /*0a60*/  IMAD.MOV.U32 R5, RZ, RZ, 0x1 ;  /* 0x00000001ff057424 */ /* 0x000fc800078e00ff */
[----:B------:R-:W4:Y:S01]  /*0a70*/  LDC R20, c[0x0][0x748] ;  /* 0x0001d200ff147b82 */ /* 0x000f220000000800 */
[-C--:B0-----:R-:W-:Y:S02]  /*0a80*/  SHF.L.U32 R2, R7, R16.reuse, RZ ;  /* 0x0000001007027219 */ /* 0x081fe400000006ff */
[--C-:B------:R-:W-:Y:S02]  /*0a90*/  SHF.R.U64 R14, R24, R16, R3.reuse ;  /* 0x00000010180e7219 */ /* 0x100fe40000001203 */
[----:B------:R-:W-:Y:S02]  /*0aa0*/  LOP3.LUT R9, RZ, R2, RZ, 0x33, !PT ;  /* 0x00000002ff097212 */ /* 0x000fe400078e33ff */
[-C--:B------:R-:W-:Y:S01]  /*0ab0*/  SHF.R.U32.HI R3, RZ, R16.reuse, R3 ;  /* 0x00000010ff037219 */ /* 0x080fe20000011603 */
[----:B------:R-:W0:Y:S01]  /*0ac0*/  LDC R21, c[0x0][0x738] ;  /* 0x0001ce00ff157b82 */ /* 0x000e220000000800 */
[----:B------:R-:W-:Y:S01]  /*0ad0*/  SHF.L.U32 R8, R5, R16, RZ ;  /* 0x0000001005087219 */ /* 0x000fe200000006ff */
[----:B------:R-:W-:-:S06]  /*0ae0*/  IMAD.MOV.U32 R2, RZ, RZ, R14 ;  /* 0x000000ffff027224 */ /* 0x000fcc00078e000e */
[----:B------:R-:W0:Y:S01]  /*0af0*/  LDC R22, c[0x0][0x710] ;  /* 0x0001c400ff167b82 */ /* 0x000e220000000800 */
[----:B-12---:R-:W-:Y:S05]  /*0b00*/  @!P0 BRA `(.L_x_6) ;  /* 0x0000000000288947 */ /* 0x006fea0003800000 */
[----:B------:R-:W1:Y:S02]  /*0b10*/  LDC R7, c[0x0][0x74c] ;  /* 0x0001d300ff077b82 */ /* 0x000e640000000800 */
[----:B-1----:R-:W-:-:S05]  /*0b20*/  IADD3 R7, P0, R14, R7, RZ ;  /* 0x000000070e077210 */ /* 0x002fca0007f1e0ff */
[----:B------:R-:W-:-:S04]  /*0b30*/  IMAD.X R15, RZ, RZ, R3, P0 ;  /* 0x000000ffff0f7224 */ /* 0x000fc800000e0603 */
[----:B------:R-:W-:-:S04]  /*0b40*/  IMAD.WIDE.U32 R2, R15, R18, RZ ;  /* 0x000000120f027225 */ /* 0x000fc800078e00ff */
[----:B------:R-:W-:-:S04]  /*0b50*/  IMAD.WIDE.U32 R4, P0, R7, R19, R2 ;  /* 0x0000001307047225 */ /* 0x000fc80007800002 */
[----:B------:R-:W-:Y:S01]  /*0b60*/  IMAD.WIDE.U32 R2, R7, R18, RZ ;  /* 0x0000001207027225 */ /* 0x000fe200078e00ff */
[----:B------:R-:W-:-:S03]  /*0b70*/  IADD3.X R7, RZ, RZ, RZ, P0, !PT ;  /* 0x000000ffff077210 */ /* 0x000fc600007fe4ff */
[----:B------:R-:W-:Y:S01]  /*0b80*/  IMAD.MOV.U32 R6, RZ, RZ, R5 ;  /* 0x000000ffff067224 */ /* 0x000fe200078e0005 */
[----:B------:R-:W-:-:S05]  /*0b90*/  IADD3 RZ, P0, R3, R4, RZ ;  /* 0x0000000403ff7210 */ /* 0x000fca0007f1e0ff */
[----:B------:R-:W-:-:S08]  /*0ba0*/  IMAD.WIDE.U32.X R2, R15, R19, R6, P0 ;  /* 0x000000130f027225 */ /* 0x000fd000000e0406 */
.L_x_6:
[----:B----4-:R-:W-:Y:S01]  /*0bb0*/  SHF.R.U64 R2, R2, R20, R3 ;  /* 0x0000001402027219 */ /* 0x010fe20000001203 */
[----:B---3--:R-:W-:Y:S01]  /*0bc0*/  VIADD R3, R17, 0xffffffff ;  /* 0xffffffff11037836 */ /* 0x008fe20000000000 */
[----:B------:R-:W-:Y:S01]  /*0bd0*/  LOP3.LUT R9, R24, R9, RZ, 0xc0, !PT ;  /* 0x0000000918097212 */ /* 0x000fe200078ec0ff */
[----:B------:R-:W-:Y:S01]  /*0be0*/  IMAD.MOV R11, RZ, RZ, -R11 ;  /* 0x000000ffff0b7224 */ /* 0x000fe200078e0a0b */
[----:B------:R-:W-:Y:S02]  /*0bf0*/  IADD3 R4, -R2, RZ, RZ ;  /* 0x000000ff02047210 */ /* 0x000fe40007ffe1ff */
[----:B------:R-:W-:Y:S01]  /*0c00*/  LOP3.LUT R3, R12, R3, RZ, 0xc0, !PT ;  /* 0x000000030c037212 */ /* 0x000fe200078ec0ff */
[----:B------:R-:W-:Y:S02]  /*0c10*/  IMAD R9, R8, R2, R9 ;  /* 0x0000000208097224 */ /* 0x000fe400078e0209 */
[----:B------:R-:W-:Y:S02]  /*0c20*/  @P4 IMAD R0, R13, R11, R10 ;  /* 0x0000000b0d004224 */ /* 0x000fe400078e020a */
[----:B0-----:R-:W-:-:S02]  /*0c30*/  IMAD R2, R4, R21, R14 ;  /* 0x0000001504027224 */ /* 0x001fc400078e020e */
[----:B------:R-:W-:Y:S02]  /*0c40*/  IMAD R4, R9, R22, R0 ;  /* 0x0000001609047224 */ /* 0x000fe400078e0200 */
[----:B------:R-:W-:-:S05]  /*0c50*/  IMAD R3, R2, R17, R3 ;  /* 0x0000001102037224 */ /* 0x000fca00078e0203 */
[----:B------:R-:W-:Y:S02]  /*0c60*/  SEL R0, R3, R4, !P4 ;  /* 0x0000000403007207 */ /* 0x000fe40006000000 */
[----:B------:R-:W-:Y:S02]  /*0c70*/  SEL R4, R4, R3, !P4 ;  /* 0x0000000304047207 */ /* 0x000fe40006000000 */
[----:B------:R-:W-:Y:S01]  /*0c80*/  R2UR UR9, R0 ;  /* 0x00000000000972ca */ /* 0x000fe200000e0000 */
[----:B------:R-:W-:-:S14]  /*0c90*/  IMAD.MOV.U32 R0, RZ, RZ, 0x1 ;  /* 0x00000001ff007424 */ /* 0x000fdc00078e00ff */
.L_x_4:
[----:B------:R-:W-:-:S08]  /*0ca0*/  NOP ;  /* 0x0000000000007918 */ /* 0x000fd00000000000 */
[----:B------:R-:W0:Y:S02]  /*0cb0*/  USETMAXREG.TRY_ALLOC.CTAPOOL UP0, 0xf0 ;  /* 0x000000f0000079c8 */ /* 0x000e240008000600 */
[----:B0-----:R-:W-:-:S13]  /*0cc0*/  PLOP3.LUT P0, PT, PT, PT, UP0, 0x80, 0x0 ;  /* 0x000000000000781c */ /* 0x001fda0003f0f008 */
[----:B------:R-:W-:Y:S05]  /*0cd0*/  @!P0 BRA `(.L_x_4) ;  /* 0xfffffffc00f08947 */ /* 0x000fea000383ffff */
[----:B------:R-:W-:Y:S01]  /*0ce0*/  ULDC.64 UR4, c[0x0][0x698] ;  /* 0x0001a60000047ab9 */ /* 0x000fe20000000a00 */
[----:B------:R-:W-:Y:S01]  /*0cf0*/  ULDC.64 UR16, c[0x0][0x208] ;  /* 0x0000820000107ab9 */ /* 0x000fe20000000a00 */
[----:B------:R-:W-:-:S04]  /*0d00*/  ISETP.NE.U32.AND P0, PT, RZ, UR4, PT ;  /* 0x00000004ff007c0c */ /* 0x000fc8000bf05070 */
[----:B------:R-:W-:-:S13]  /*0d10*/  ISETP.NE.AND.EX P0, PT, RZ, UR5, PT, P0 ;  /* 0x00000005ff007c0c */ /* 0x000fda000bf05300 */
[----:B------:R-:W-:Y:S05]  /*0d20*/  @!P0 BRA `(.L_x_7) ;  /* 0x0000000000208947 */ /* 0x000fea0003800000 */
[----:B------:R-:W0:Y:S02]  /*0d30*/  LDC.64 R2, c[0x0][0x698] ;  /* 0x0001a600ff027b82 */ /* 0x000e240000000a00 */
[----:B0-----:R-:W2:Y:S02]  /*0d40*/  LDG.E.64 R2, desc[UR16][R2.64] ;  /* 0x0000001002027981 */ /* 0x001ea4000c1e1b00 */
[----:B--2---:R-:W-:-:S04]  /*0d50*/  ISETP.NE.U32.AND P0, PT, R2, RZ, PT ;  /* 0x000000ff0200720c */ /* 0x004fc80003f05070 */
[----:B------:R-:W-:-:S13]  /*0d60*/  ISETP.NE.AND.EX P0, PT, R3, RZ, PT, P0 ;  /* 0x000000ff0300720c */ /* 0x000fda0003f05300 */
[----:B------:R-:W-:Y:S05]  /*0d70*/  @!P0 BRA `(.L_x_7) ;  /* 0x00000000000c8947 */ /* 0x000fea0003800000 */
[----:B------:R-:W2:Y:S02]  /*0d80*/  LD.E R2, desc[UR16][R2.64] ;  /* 0x0000001002027980 */ /* 0x000ea4000c101900 */
[----:B--2---:R-:W-:Y:S01]  /*0d90*/  R2UR UR11, R2 ;  /* 0x00000000020b72ca */ /* 0x004fe200000e0000 */
[----:B------:R-:W-:-:S14]  /*0da0*/  BRA `(.L_x_8) ;  /* 0x0000000000247947 */ /* 0x000fdc0003800000 */
.L_x_7:
[----:B------:R-:W-:Y:S02]  /*0db0*/  ULDC.64 UR4, c[0x0][0x688] ;  /* 0x0001a20000047ab9 */ /* 0x000fe40000000a00 */
[----:B------:R-:W-:-:S04]  /*0dc0*/  ISETP.NE.U32.AND P0, PT, RZ, UR4, PT ;  /* 0x00000004ff007c0c */ /* 0x000fc8000bf05070 */
[----:B------:R-:W-:-:S13]  /*0dd0*/  ISETP.NE.AND.EX P0, PT, RZ, UR5, PT, P0 ;  /* 0x00000005ff007c0c */ /* 0x000fda000bf05300 */
[----:B------:R-:W-:Y:S05]  /*0de0*/  @!P0 BRA `(.L_x_9) ;  /* 0x0000000000108947 */ /* 0x000fea0003800000 */
[----:B------:R-:W0:Y:S02]  /*0df0*/  LDC.64 R2, c[0x0][0x688] ;  /* 0x0001a200ff027b82 */ /* 0x000e240000000a00 */
[----:B0-----:R-:W2:Y:S02]  /*0e00*/  LDG.E R2, desc[UR16][R2.64] ;  /* 0x0000001002027981 */ /* 0x001ea4000c1e1900 */
[----:B--2---:R-:W-:Y:S01]  /*0e10*/  R2UR UR11, R2 ;  /* 0x00000000020b72ca */ /* 0x004fe200000e0000 */
[----:B------:R-:W-:-:S14]  /*0e20*/  BRA `(.L_x_8) ;  /* 0x0000000000047947 */ /* 0x000fdc0003800000 */
.L_x_9:
[----:B------:R-:W-:-:S05]  /*0e30*/  ULDC UR11, c[0x0][0x680] ;  /* 0x0001a000000b7ab9 */ /* 0x000fca0000000800 */
.L_x_8:
[----:B------:R-:W-:Y:S02]  /*0e40*/  ULDC.64 UR4, c[0x0][0x6a0] ;  /* 0x0001a80000047ab9 */ /* 0x000fe40000000a00 */
        /* <DEDUP_REMOVED lines=11> */
.L_x_10:
        /* <DEDUP_REMOVED lines=8> */
.L_x_12:
[----:B------:R-:W-:-:S05]  /*0f80*/  ULDC UR18, c[0x0][0x684] ;  /* 0x0001a10000127ab9 */ /* 0x000fca0000000800 */
.L_x_11:
[----:B------:R-:W-:-:S13]  /*0f90*/  LOP3.LUT P0, RZ, R0, 0xff, RZ, 0xc0, !PT ;  /* 0x000000ff00ff7812 */ /* 0x000fda000780c0ff */
[----:B------:R-:W-:Y:S05]  /*0fa0*/  @!P0 EXIT ;  /* 0x000000000000894d */ /* 0x000fea0003800000 */
[----:B------:R-:W-:Y:S01]  /*0fb0*/  ULDC UR4, c[0x0][0x28c] ;  /* 0x0000a30000047ab9 */ /* 0x000fe20000000800 */
[----:B------:R-:W-:Y:S02]  /*0fc0*/  ULOP3.LUT UR19, UR6, 0x1, URZ, 0xfc, !UPT ;  /* 0x0000000106137892 */ /* 0x000fe4000f8efc3f */
[----:B------:R-:W-:-:S04]  /*0fd0*/  UIADD3 UR4, UR4, 0x7f, URZ ;  /* 0x0000007f04047890 */ /* 0x000fc8000fffe03f */
[----:B------:R-:W-:-:S04]  /*0fe0*/  USHF.R.S32.HI UR5, URZ, 0x1f, UR4 ;  /* 0x0000001f3f057899 */ /* 0x000fc80008011404 */
[----:B------:R-:W-:-:S03]  /*0ff0*/  ULEA.HI UR5, UR5, UR4, URZ, 0x7 ;  /* 0x0000000405057291 */ /* 0x000fc6000f8f383f */
[----:B------:R-:W-:Y:S01]  /*1000*/  UMOV UR4, URZ ;  /* 0x0000003f00047c82 */ /* 0x000fe20008000000 */
[----:B------:R-:W-:-:S03]  /*1010*/  USHF.R.S32.HI UR7, URZ, 0x7, UR5 ;  /* 0x000000073f077899 */ /* 0x000fc60008011405 */
[----:B------:R-:W-:-:S09]  /*1020*/  UMOV UR5, URZ ;  /* 0x0000003f00057c82 */ /* 0x000fd20008000000 */
.L_x_409:
[----:B------:R-:W-:Y:S01]  /*1030*/  STL [R1], RZ ;  /* 0x000000ff01007387 */ /* 0x000fe20000100800 */
[----:B------:R-:W-:Y:S01]  /*1040*/  UISETP.LT.AND UP0, UPT, URZ, UR7, UPT ;  /* 0x000000073f00728c */ /* 0x000fe2000bf01270 */
[----:B------:R-:W-:Y:S02]  /*1050*/  CS2R R24, SRZ ;  /* 0x0000000000187805 */ /* 0x000fe4000001ff00 */
[----:B------:R-:W-:Y:S01]  /*1060*/  CS2R R26, SRZ ;  /* 0x00000000001a7805 */ /* 0x000fe2000001ff00 */
[----:B------:R-:W-:Y:S01]  /*1070*/  STL [R1+0x4], RZ ;  /* 0x000004ff01007387 */ /* 0x000fe20000100800 */
[----:B------:R-:W-:Y:S01]  /*1080*/  USEL UR10, URZ, UR7, UP0 ;  /* 0x000000073f0a7287 */ /* 0x000fe20008000000 */
[----:B------:R-:W-:Y:S02]  /*1090*/  CS2R R28, SRZ ;  /* 0x00000000001c7805 */ /* 0x000fe4000001ff00 */
[----:B------:R-:W-:Y:S01]  /*10a0*/  CS2R R30, SRZ ;  /* 0x00000000001e7805 */ /* 0x000fe2000001ff00 */
[----:B------:R-:W-:Y:S01]  /*10b0*/  STL [R1+0x8], RZ ;  /* 0x000008ff01007387 */ /* 0x000fe20000100800 */
[----:B------:R-:W-:Y:S01]  /*10c0*/  UIADD3 UR10, UR7, -UR10, URZ ;  /* 0x8000000a070a7290 */ /* 0x000fe2000fffe03f */
[----:B------:R-:W-:-:S02]  /*10d0*/  CS2R R32, SRZ ;  /* 0x0000000000207805 */ /* 0x000fc4000001ff00 */
[----:B------:R-:W-:Y:S01]  /*10e0*/  CS2R R34, SRZ ;  /* 0x0000000000227805 */ /* 0x000fe2000001ff00 */
[----:B------:R-:W-:Y:S01]  /*10f0*/  STL [R1+0xc], RZ ;  /* 0x00000cff01007387 */ /* 0x000fe20000100800 */
[----:B------:R-:W-:Y:S01]  /*1100*/  UISETP.GE.AND UP0, UPT, UR10, 0x1, UPT ;  /* 0x000000010a00788c */ /* 0x000fe2000bf06270 */
[----:B------:R-:W-:Y:S02]  /*1110*/  CS2R R36, SRZ ;  /* 0x0000000000247805 */ /* 0x000fe4000001ff00 */
[----:B------:R-:W-:Y:S01]  /*1120*/  CS2R R38, SRZ ;  /* 0x0000000000267805 */ /* 0x000fe2000001ff00 */
[----:B------:R-:W-:Y:S01]  /*1130*/  STL [R1+0x10], RZ ;  /* 0x000010ff01007387 */ /* 0x000fe20000100800 */
[----:B------:R-:W-:Y:S02]  /*1140*/  CS2R R40, SRZ ;  /* 0x0000000000287805 */ /* 0x000fe4000001ff00 */
[----:B------:R-:W-:Y:S02]  /*1150*/  CS2R R42, SRZ ;  /* 0x00000000002a7805 */ /* 0x000fe4000001ff00 */
[----:B------:R-:W-:Y:S01]  /*1160*/  PLOP3.LUT P0, PT, PT, PT, UP0, 0x80, 0x0 ;  /* 0x000000000000781c */ /* 0x000fe20003f0f008 */
[----:B------:R-:W-:Y:S01]  /*1170*/  STL [R1+0x14], RZ ;  /* 0x000014ff01007387 */ /* 0x000fe20000100800 */
[----:B------:R-:W-:-:S02]  /*1180*/  CS2R R44, SRZ ;  /* 0x00000000002c7805 */ /* 0x000fc4000001ff00 */
[----:B------:R-:W-:Y:S02]  /*1190*/  CS2R R46, SRZ ;  /* 0x00000000002e7805 */ /* 0x000fe4000001ff00 */
[----:B------:R-:W-:Y:S01]  /*11a0*/  CS2R R48, SRZ ;  /* 0x0000000000307805 */ /* 0x000fe2000001ff00 */
[----:B------:R-:W-:Y:S01]  /*11b0*/  STL [R1+0x18], RZ ;  /* 0x000018ff01007387 */ /* 0x000fe20000100800 */
[----:B------:R-:W-:Y:S02]  /*11c0*/  CS2R R50, SRZ ;  /* 0x0000000000327805 */ /* 0x000fe4000001ff00 */
[----:B------:R-:W-:Y:S02]  /*11d0*/  CS2R R52, SRZ ;  /* 0x0000000000347805 */ /* 0x000fe4000001ff00 */
[----:B------:R-:W-:Y:S01]  /*11e0*/  CS2R R54, SRZ ;  /* 0x0000000000367805 */ /* 0x000fe2000001ff00 */
        /* <DEDUP_REMOVED lines=64> */
[----:B------:R-:W-:Y:S04]  /*15f0*/  STL [R1+0x5c], RZ ;  /* 0x00005cff01007387 */ /* 0x000fe80000100800 */
        /* <DEDUP_REMOVED lines=53> */
[----:B------:R-:W-:Y:S01]  /*1950*/  STL [R1+0x134], RZ ;  /* 0x000134ff01007387 */ /* 0x000fe20000100800 */
[----:B------:R-:W0:Y:S03]  /*1960*/  S2R R0, SR_TID.X ;  /* 0x0000000000007919 */ /* 0x000e260000002100 */
        /* <DEDUP_REMOVED lines=8> */
[----:B0-----:R-:W-:-:S03]  /*19f0*/  LOP3.LUT R0, R0, 0x80, RZ, 0xc0, !PT ;  /* 0x0000008000007812 */ /* 0x001fc600078ec0ff */
[----:B------:R-:W-:Y:S01]  /*1a00*/  STL [R1+0x158], RZ ;  /* 0x000158ff01007387 */ /* 0x000fe20000100800 */
[----:B------:R-:W-:-:S03]  /*1a10*/  SHF.R.U32.HI R0, RZ, 0x7, R0 ;  /* 0x00000007ff007819 */ /* 0x000fc60000011600 */
        /* <DEDUP_REMOVED lines=33> */
[----:B------:R-:W0:Y:S04]  /*1c30*/  SHFL.IDX PT, R0, R0, RZ, 0x1f ;  /* 0x00001fff00007589 */ /* 0x000e2800000e0000 */
[----:B-1----:R1:W-:Y:S04]  /*1c40*/  STL [R1+0x1e0], RZ ;  /* 0x0001e0ff01007387 */ /* 0x0023e80000100800 */
[----:B------:R1:W-:Y:S04]  /*1c50*/  STL [R1+0x1e4], RZ ;  /* 0x0001e4ff01007387 */ /* 0x0003e80000100800 */
[----:B------:R1:W-:Y:S04]  /*1c60*/  STL [R1+0x1e8], RZ ;  /* 0x0001e8ff01007387 */ /* 0x0003e80000100800 */
[----:B------:R1:W-:Y:S04]  /*1c70*/  STL [R1+0x1ec], RZ ;  /* 0x0001ecff01007387 */ /* 0x0003e80000100800 */
[----:B------:R1:W-:Y:S04]  /*1c80*/  STL [R1+0x1f0], RZ ;  /* 0x0001f0ff01007387 */ /* 0x0003e80000100800 */
[----:B------:R1:W-:Y:S01]  /*1c90*/  STL [R1+0x1f4], RZ ;  /* 0x0001f4ff01007387 */ /* 0x0003e20000100800 */
[----:B0-----:R-:W-:-:S03]  /*1ca0*/  R2UR UR12, R0 ;  /* 0x00000000000c72ca */ /* 0x001fc600000e0000 */
[----:B------:R1:W-:Y:S04]  /*1cb0*/  STL [R1+0x1f8], RZ ;  /* 0x0001f8ff01007387 */ /* 0x0003e80000100800 */
[----:B------:R1:W-:Y:S01]  /*1cc0*/  STL [R1+0x1fc], RZ ;  /* 0x0001fcff01007387 */ /* 0x0003e20000100800 */
[----:B------:R-:W-:Y:S07]  /*1cd0*/  @!P0 BRA `(.L_x_13) ;  /* 0x0000002c00708947 */ /* 0x000fee0003800000 */
[----:B------:R-:W0:Y:S01]  /*1ce0*/  S2UR UR15, SR_CgaCtaId ;  /* 0x00000000000f79c3 */ /* 0x000e220000008800 */
[----:B------:R-:W-:Y:S01]  /*1cf0*/  ULEA.HI UR13, UR12, UR12, URZ, 0x1 ;  /* 0x0000000c0c0d7291 */ /* 0x000fe2000f8f083f */
[----:B------:R-:W-:Y:S01]  /*1d00*/  IMAD.U32 R2, RZ, RZ, UR4 ;  /* 0x00000004ff027e24 */ /* 0x000fe2000f8e00ff */
[----:B------:R-:W-:Y:S01]  /*1d10*/  UMOV UR14, 0x400 ;  /* 0x00000400000e7882 */ /* 0x000fe20000000000 */
[----:B------:R-:W-:Y:S02]  /*1d20*/  UPLOP3.LUT UP0, UPT, UPT, UPT, UPT, 0x40, 0x0 ;  /* 0x000000000000789c */ /* 0x000fe40003f0e870 */
[----:B------:R-:W-:Y:S01]  /*1d30*/  ULOP3.LUT UR13, UR13, 0xffffe, URZ, 0xc0, !UPT ;  /* 0x000ffffe0d0d7892 */ /* 0x000fe2000f8ec03f */
[----:B------:R-:W-:Y:S01]  /*1d40*/  UMOV UR21, UR5 ;  /* 0x0000000500157c82 */ /* 0x000fe20008000000 */
[----:B------:R-:W-:Y:S02]  /*1d50*/  UMOV UR22, UR5 ;  /* 0x0000000500167c82 */ /* 0x000fe40008000000 */
[----:B------:R-:W-:-:S02]  /*1d60*/  UIADD3 UR13, UR12, -UR13, URZ ;  /* 0x8000000d0c0d7290 */ /* 0x000fc4000fffe03f */
[----:B0-----:R-:W-:-:S04]  /*1d70*/  ULEA UR14, UR15, UR14, 0x18 ;  /* 0x0000000e0f0e7291 */ /* 0x001fc8000f8ec03f */
[----:B------:R-:W-:-:S04]  /*1d80*/  ULEA UR13, UR13, UR14, 0xc ;  /* 0x0000000e0d0d7291 */ /* 0x000fc8000f8e603f */
[----:B------:R-:W-:-:S04]  /*1d90*/  UIADD3 UR13, UR13, 0x100, URZ ;  /* 0x000001000d0d7890 */ /* 0x000fc8000fffe03f */
[----:B------:R-:W-:-:S04]  /*1da0*/  USHF.R.U32.HI UR13, URZ, 0x4, UR13 ;  /* 0x000000043f0d7899 */ /* 0x000fc8000801160d */
[----:B------:R-:W-:-:S12]  /*1db0*/  ULOP3.LUT UR20, UR13, 0x3fff, URZ, 0xc0, !UPT ;  /* 0x00003fff0d147892 */ /* 0x000fd8000f8ec03f */
.L_x_20:
[----:B------:R-:W-:-:S06]  /*1dc0*/  UISETP.NE.AND UP1, UPT, UR19, 0x3, UPT ;  /* 0x000000031300788c */ /* 0x000fcc000bf25270 */
[----:B------:R-:W-:-:S13]  /*1dd0*/  PLOP3.LUT P1, PT, PT, PT, UP1, 0x80, 0x0 ;  /* 0x000000000000781c */ /* 0x000fda0003f2f018 */
[----:B------:R-:W-:Y:S05]  /*1de0*/  @!P1 BRA `(.L_x_14) ;  /* 0x0000000000049947 */ /* 0x000fea0003800000 */
[----:B------:R-:W-:Y:S01]  /*1df0*/  BPT.TRAP 0x1 ;  /* 0x000000040000795c */ /* 0x000fe20000300000 */
.L_x_14:
[----:B------:R-:W0:Y:S01]  /*1e00*/  S2UR UR13, SR_CgaCtaId ;  /* 0x00000000000d79c3 */ /* 0x000e220000008800 */
[----:B------:R-:W-:Y:S01]  /*1e10*/  UMOV UR12, 0x400 ;  /* 0x00000400000c7882 */ /* 0x000fe20000000000 */
[----:B------:R-:W-:Y:S01]  /*1e20*/  SHF.L.U32 R0, R2, 0x1f, RZ ;  /* 0x0000001f02007819 */ /* 0x000fe200000006ff */
[----:B0-----:R-:W-:-:S04]  /*1e30*/  ULEA UR25, UR13, UR12, 0x18 ;  /* 0x0000000c0d197291 */ /* 0x001fc8000f8ec03f */
[----:B------:R-:W-:-:S09]  /*1e40*/  ULEA UR12, UR21, UR25, 0x3 ;  /* 0x00000019150c7291 */ /* 0x000fd2000f8e183f */
[----:B------:R0:W2:Y:S01]  /*1e50*/  SYNCS.PHASECHK.TRANS64.TRYWAIT P0, [UR12], R0 ;  /* 0x00000000ff0075a7 */ /* 0x0000a2000800014c */
[----:B------:R-:W-:Y:S05]  /*1e60*/  @!P1 BRA `(.L_x_15) ;  /* 0x0000000000049947 */ /* 0x000fea0003800000 */
[----:B------:R-:W-:Y:S01]  /*1e70*/  BPT.TRAP 0x1 ;  /* 0x000000040000795c */ /* 0x000fe20000300000 */
.L_x_15:
[----:B--2---:R-:W-:Y:S05]  /*1e80*/  @P0 BRA `(.L_x_16) ;  /* 0x0000000000080947 */ /* 0x004fea0003800000 */
[----:B------:R-:W2:Y:S02]  /*1e90*/  SYNCS.PHASECHK.TRANS64.TRYWAIT P0, [UR12], R0 ;  /* 0x00000000ff0075a7 */ /* 0x000ea4000800014c */
[----:B--2---:R-:W-:Y:S05]  /*1ea0*/  @!P0 BRA `(.L_x_17) ;  /* 0x0000017800808947 */ /* 0x004fea0003800000 */
.L_x_16:
[----:B------:R-:W-:Y:S04]  /*1eb0*/  STL.64 [R1+0x658], R150 ;  /* 0x0006589601007387 */ /* 0x000fe80000100a00 */
        /* <DEDUP_REMOVED lines=62> */
[----:B------:R3:W-:Y:S04]  /*22a0*/  STL.64 [R1+0x460], R24 ;  /* 0x0004601801007387 */ /* 0x0007e80000100a00 */
[----:B---3--:R-:W3:Y:S04]  /*22b0*/  LDL.LU.64 R24, [R1] ;  /* 0x0000000001187983 */ /* 0x008ee80000300a00 */
[----:B------:R-:W3:Y:S04]  /*22c0*/  LDL.LU.64 R26, [R1+0x8] ;  /* 0x00000800011a7983 */ /* 0x000ee80000300a00 */
        /* <DEDUP_REMOVED lines=61> */
[----:B------:R-:W3:Y:S01]  /*26a0*/  LDL.LU.64 R150, [R1+0x1f8] ;  /* 0x0001f80001967983 */ /* 0x000ee20000300a00 */
[----:B------:R-:W0:Y:S02]  /*26b0*/  S2R R5, SR_TID.X ;  /* 0x0000000000057919 */ /* 0x000e240000002100 */
[C---:B0-2---:R-:W-:Y:S01]  /*26c0*/  IMAD.SHL.U32 R0, R5.reuse, 0x40, RZ ;  /* 0x0000004005007824 */ /* 0x045fe200078e00ff */
[----:B------:R-:W-:-:S04]  /*26d0*/  SHF.L.U32 R3, R5, 0xa, RZ ;  /* 0x0000000a05037819 */ /* 0x000fc800000006ff */
[----:B------:R-:W-:-:S04]  /*26e0*/  LOP3.LUT R0, R0, 0x3800, RZ, 0xc0, !PT ;  /* 0x0000380000007812 */ /* 0x000fc800078ec0ff */
[----:B------:R-:W-:Y:S01]  /*26f0*/  LOP3.LUT R0, R0, 0x400, R3, 0xf8, !PT ;  /* 0x0000040000007812 */ /* 0x000fe200078ef803 */
[----:B------:R-:W-:-:S05]  /*2700*/  IMAD.SHL.U32 R3, R5, 0x20, RZ ;  /* 0x0000002005037824 */ /* 0x000fca00078e00ff */
[----:B------:R-:W-:Y:S01]  /*2710*/  LOP3.LUT R0, R0, 0x380, R3, 0xf8, !PT ;  /* 0x0000038000007812 */ /* 0x000fe200078ef803 */
[----:B------:R-:W-:-:S05]  /*2720*/  IMAD.SHL.U32 R3, R5, 0x10, RZ ;  /* 0x0000001005037824 */ /* 0x000fca00078e00ff */
[----:B------:R-:W-:-:S04]  /*2730*/  LOP3.LUT R0, R0, 0x20, R3, 0xf8, !PT ;  /* 0x0000002000007812 */ /* 0x000fc800078ef803 */
[----:B------:R-:W-:Y:S01]  /*2740*/  SHF.R.U32.HI R3, RZ, 0x3, R0 ;  /* 0x00000003ff037819 */ /* 0x000fe20000011600 */
[----:B------:R-:W-:-:S05]  /*2750*/  IMAD.U32 R0, RZ, RZ, UR21 ;  /* 0x00000015ff007e24 */ /* 0x000fca000f8e00ff */
[----:B------:R-:W-:-:S05]  /*2760*/  LEA R0, R0, R3, 0xc ;  /* 0x0000000300007211 */ /* 0x000fca00078e60ff */
[----:B------:R-:W3:Y:S01]  /*2770*/  LDS R152, [R0+UR25+0x30100] ;  /* 0x0301001900987984 */ /* 0x000ee20008000800 */
[----:B------:R-:W-:-:S04]  /*2780*/  UIADD3 UR12, UR25, 0x10100, URZ ;  /* 0x00010100190c7890 */ /* 0x000fc8000fffe03f */
[----:B------:R-:W-:-:S04]  /*2790*/  USHF.R.U32.HI UR12, URZ, 0x4, UR12 ;  /* 0x000000043f0c7899 */ /* 0x000fc8000801160c */
[----:B------:R-:W-:Y:S02]  /*27a0*/  ULOP3.LUT UR12, UR12, 0x3fff, URZ, 0xc0, !UPT ;  /* 0x00003fff0c0c7892 */ /* 0x000fe4000f8ec03f */
[----:B------:R-:W-:Y:S02]  /*27b0*/  ULOP3.LUT UR23, UR20, 0x10000, URZ, 0xfc, !UPT ;  /* 0x0001000014177892 */ /* 0x000fe4000f8efc3f */
[----:B------:R-:W-:Y:S02]  /*27c0*/  ULOP3.LUT UR12, UR12, 0x10000, URZ, 0xfc, !UPT ;  /* 0x000100000c0c7892 */ /* 0x000fe4000f8efc3f */
[----:B------:R-:W-:Y:S02]  /*27d0*/  ULEA UR23, UR21, UR23, 0xa ;  /* 0x0000001715177291 */ /* 0x000fe4000f8e503f */
[----:B------:R-:W-:Y:S01]  /*27e0*/  ULEA UR24, UR21, UR12, 0xb ;  /* 0x0000000c15187291 */ /* 0x000fe2000f8e583f */
[----:B------:R-:W-:Y:S01]  /*27f0*/  UMOV UR13, 0x80000020 ;  /* 0x80000020000d7882 */ /* 0x000fe20000000000 */
[----:B------:R-:W-:-:S03]  /*2800*/  UMOV UR15, 0x40000040 ;  /* 0x40000040000f7882 */ /* 0x000fc60000000000 */
[----:B------:R-:W-:Y:S02]  /*2810*/  UMOV UR12, UR23 ;  /* 0x00000017000c7c82 */ /* 0x000fe40008000000 */
[----:B------:R-:W-:Y:S01]  /*2820*/  UMOV UR14, UR24 ;  /* 0x00000018000e7c82 */ /* 0x000fe20008000000 */
[----:B------:R-:W-:Y:S04]  /*2830*/  STL [R1+0x45c], R4 ;  /* 0x00045c0401007387 */ /* 0x000fe80000100800 */
[----:B------:R0:W-:Y:S01]  /*2840*/  STL [R1+0x458], R2 ;  /* 0x0004580201007387 */ /* 0x0001e20000100800 */
[----:B---3--:R-:W-:-:S06]  /*2850*/  WARPGROUP.ARRIVE ;  /* 0x00000000000079c5 */ /* 0x008fcc0000000000 */
[----:B------:R-:W-:Y:S03]  /*2860*/  IGMMA.SP.64x256x64.S8.S8 R24, gdesc[UR12], R24, UP0, R152, gsb0 ;  /* 0x068098000c1879f1 */ /* 0x000fe6000b841218 */
[----:B------:R-:W-:Y:S02]  /*2870*/  WARPGROUP.DEPBAR.LE gsb0, 0x0 ;  /* 0x00008000000079c5 */ /* 0x000fe40000010000 */
[----:B------:R-:W-:Y:S04]  /*2880*/  STL.64 [R1], R24 ;  /* 0x0000001801007387 */ /* 0x000fe80000100a00 */
[----:B------:R-:W-:Y:S04]  /*2890*/  STL.64 [R1+0x8], R26 ;  /* 0x0000081a01007387 */ /* 0x000fe80000100a00 */
[----:B------:R-:W-:Y:S04]  /*28a0*/  STL.64 [R1+0x10], R28 ;  /* 0x0000101c01007387 */ /* 0x000fe80000100a00 */
[----:B------:R-:W-:Y:S04]  /*28b0*/  STL.64 [R1+0x18], R30 ;  /* 0x0000181e01007387 */ /* 0x000fe80000100a00 */
[----:B------:R-:W-:Y:S04]  /*28c0*/  STL.64 [R1+0x20], R32 ;  /* 0x0000202001007387 */ /* 0x000fe80000100a00 */
[----:B------:R-:W-:Y:S04]  /*28d0*/  STL.64 [R1+0x28], R34 ;  /* 0x0000282201007387 */ /* 0x000fe80000100a00 */
[----:B------:R-:W-:Y:S04]  /*28e0*/  STL.64 [R1+0x30], R36 ;  /* 0x0000302401007387 */ /* 0x000fe80000100a00 */
[----:B------:R-:W-:Y:S01]  /*28f0*/  STL.64 [R1+0x38], R38 ;  /* 0x0000382601007387 */ /* 0x000fe20000100a00 */
[----:B------:R-:W-:-:S03]  /*2900*/  MOV R5, R150 ;  /* 0x0000009600057202 */ /* 0x000fc60000000f00 */
[----:B------:R-:W-:Y:S01]  /*2910*/  STL.64 [R1+0x40], R40 ;  /* 0x0000402801007387 */ /* 0x000fe20000100a00 */
[----:B------:R-:W-:-:S03]  /*2920*/  IMAD.MOV.U32 R3, RZ, RZ, R151 ;  /* 0x000000ffff037224 */ /* 0x000fc600078e0097 */
[----:B------:R-:W-:Y:S01]  /*2930*/  STL.64 [R1+0x48], R42 ;  /* 0x0000482a01007387 */ /* 0x000fe20000100a00 */
[----:B------:R-:W-:-:S03]  /*2940*/  IMAD.MOV.U32 R7, RZ, RZ, R148 ;  /* 0x000000ffff077224 */ /* 0x000fc600078e0094 */
[----:B------:R-:W-:Y:S01]  /*2950*/  STL.64 [R1+0x50], R44 ;  /* 0x0000502c01007387 */ /* 0x000fe20000100a00 */
[----:B------:R-:W-:Y:S01]  /*2960*/  IMAD.MOV.U32 R6, RZ, RZ, R149 ;  /* 0x000000ffff067224 */ /* 0x000fe200078e0095 */
[----:B------:R-:W-:Y:S02]  /*2970*/  MOV R9, R146 ;  /* 0x0000009200097202 */ /* 0x000fe40000000f00 */
[----:B------:R2:W-:Y:S01]  /*2980*/  STL [R1+0x58], R46 ;  /* 0x0000582e01007387 */ /* 0x0005e20000100800 */
[----:B------:R-:W-:-:S03]  /*2990*/  IMAD.MOV.U32 R8, RZ, RZ, R147 ;  /* 0x000000ffff087224 */ /* 0x000fc600078e0093 */
[----:B------:R-:W3:Y:S01]  /*29a0*/  LDL.LU.64 R150, [R1+0x658] ;  /* 0x0006580001967983 */ /* 0x000ee20000300a00 */
[----:B------:R-:W-:Y:S01]  /*29b0*/  IMAD.MOV.U32 R11, RZ, RZ, R144 ;  /* 0x000000ffff0b7224 */ /* 0x000fe200078e0090 */
[----:B------:R-:W-:Y:S01]  /*29c0*/  MOV R13, R142 ;  /* 0x0000008e000d7202 */ /* 0x000fe20000000f00 */
[----:B------:R-:W-:Y:S01]  /*29d0*/  IMAD.MOV.U32 R10, RZ, RZ, R145 ;  /* 0x000000ffff0a7224 */ /* 0x000fe200078e0091 */
[----:B------:R-:W3:Y:S01]  /*29e0*/  LDL.LU.64 R148, [R1+0x650] ;  /* 0x0006500001947983 */ /* 0x000ee20000300a00 */
        /* <DEDUP_REMOVED lines=140> */
[----:B0-----:R-:W-:Y:S02]  /*32b0*/  IMAD.MOV.U32 R2, RZ, RZ, R48 ;  /* 0x000000ffff027224 */ /* 0x001fe400078e0030 */
[----:B------:R-:W-:Y:S01]  /*32c0*/  IMAD.MOV.U32 R235, RZ, RZ, R49 ;  /* 0x000000ffffeb7224 */ /* 0x000fe200078e0031 */
[----:B------:R-:W3:Y:S01]  /*32d0*/  LDL.LU.64 R52, [R1+0x4d0] ;  /* 0x0004d00001347983 */ /* 0x000ee20000300a00 */
[----:B------:R-:W-:-:S03]  /*32e0*/  IMAD.MOV.U32 R4, RZ, RZ, R47 ;  /* 0x000000ffff047224 */ /* 0x000fc600078e002f */
[----:B------:R-:W3:Y:S04]  /*32f0*/  LDL.LU.64 R50, [R1+0x4c8] ;  /* 0x0004c80001327983 */ /* 0x000ee80000300a00 */
[----:B------:R-:W3:Y:S04]  /*3300*/  LDL.LU.64 R48, [R1+0x4c0] ;  /* 0x0004c00001307983 */ /* 0x000ee80000300a00 */
[----:B--2---:R-:W3:Y:S04]  /*3310*/  LDL.LU.64 R46, [R1+0x4b8] ;  /* 0x0004b800012e7983 */ /* 0x004ee80000300a00 */
        /* <DEDUP_REMOVED lines=11> */
[----:B------:R-:W3:Y:S01]  /*33d0*/  LDS R152, [R0+UR25+0x30900] ;  /* 0x0309001900987984 */ /* 0x000ee20008000800 */
[----:B------:R-:W-:Y:S01]  /*33e0*/  UIADD3 UR12, UR23, 0x200, URZ ;  /* 0x00000200170c7890 */ /* 0x000fe2000fffe03f */
[----:B------:R-:W-:Y:S01]  /*33f0*/  UMOV UR13, 0x80000020 ;  /* 0x80000020000d7882 */ /* 0x000fe20000000000 */
[----:B---3--:R-:W-:-:S07]  /*3400*/  WARPGROUP.ARRIVE ;  /* 0x00000000000079c5 */ /* 0x008fce0000000000 */
[----:B------:R-:W-:Y:S03]  /*3410*/  IGMMA.SP.64x256x64.S8.S8 R24, gdesc[UR12], R24, UP0, R152, gsb0 ;  /* 0x068098000c1879f1 */ /* 0x000fe6000b841218 */
[----:B------:R-:W-:Y:S02]  /*3420*/  WARPGROUP.DEPBAR.LE gsb0, 0x0 ;  /* 0x00008000000079c5 */ /* 0x000fe40000010000 */
        /* <DEDUP_REMOVED lines=64> */
[----:B------:R-:W2:Y:S04]  /*3830*/  LDS R152, [R0+UR25+0x30108] ;  /* 0x0301081900987984 */ /* 0x000ea80008000800 */
[----:B0-----:R-:W2:Y:S04]  /*3840*/  LDL.LU R24, [R1] ;  /* 0x0000000001187983 */ /* 0x001ea80000300800 */
[----:B------:R-:W2:Y:S04]  /*3850*/  LDL.LU R25, [R1+0x4] ;  /* 0x0000040001197983 */ /* 0x000ea80000300800 */
        /* <DEDUP_REMOVED lines=20> */
[----:B------:R-:W2:Y:S01]  /*39a0*/  LDL.LU R46, [R1+0x58] ;  /* 0x00005800012e7983 */ /* 0x000ea20000300800 */
[----:B------:R-:W-:Y:S01]  /*39b0*/  IMAD.MOV.U32 R47, RZ, RZ, R4 ;  /* 0x000000ffff2f7224 */ /* 0x000fe200078e0004 */
[----:B------:R-:W-:Y:S01]  /*39c0*/  MOV R49, R235 ;  /* 0x000000eb00317202 */ /* 0x000fe20000000f00 */
        /* <DEDUP_REMOVED lines=51> */
[----:B------:R-:W-:Y:S01]  /*3d00*/  UIADD3 UR12, UR23, 0x2, URZ ;  /* 0x00000002170c7890 */ /* 0x000fe2000fffe03f */
[----:B------:R-:W-:Y:S01]  /*3d10*/  IMAD.MOV.U32 R83, RZ, RZ, R201 ;  /* 0x000000ffff537224 */ /* 0x000fe200078e00c9 */
[----:B------:R-:W-:Y:S01]  /*3d20*/  UIADD3 UR14, UR24, 0x4, URZ ;  /* 0x00000004180e7890 */ /* 0x000fe2000fffe03f */
[----:B------:R-:W-:Y:S01]  /*3d30*/  IMAD.MOV.U32 R84, RZ, RZ, R200 ;  /* 0x000000ffff547224 */ /* 0x000fe200078e00c8 */
[----:B------:R-:W-:Y:S01]  /*3d40*/  UMOV UR13, 0x80000020 ;  /* 0x80000020000d7882 */ /* 0x000fe20000000000 */
[----:B------:R-:W-:Y:S01]  /*3d50*/  IMAD.MOV.U32 R86, RZ, RZ, R198 ;  /* 0x000000ffff567224 */ /* 0x000fe200078e00c6 */
[----:B------:R-:W-:Y:S01]  /*3d60*/  UMOV UR15, 0x40000040 ;  /* 0x40000040000f7882 */ /* 0x000fe20000000000 */
[----:B------:R-:W-:Y:S01]  /*3d70*/  IMAD.MOV.U32 R87, RZ, RZ, R197 ;  /* 0x000000ffff577224 */ /* 0x000fe200078e00c5 */
[----:B------:R0:W5:Y:S01]  /*3d80*/  LDL.LU R4, [R1+0x45c] ;  /* 0x00045c0001047983 */ /* 0x0001620000300800 */
[----:B------:R-:W-:-:S02]  /*3d90*/  IMAD.MOV.U32 R88, RZ, RZ, R196 ;  /* 0x000000ffff587224 */ /* 0x000fc400078e00c4 */
[----:B------:R-:W-:Y:S01]  /*3da0*/  IMAD.MOV.U32 R90, RZ, RZ, R194 ;  /* 0x000000ffff5a7224 */ /* 0x000fe200078e00c2 */
[----:B------:R0:W5:Y:S01]  /*3db0*/  LDL.LU R2, [R1+0x458] ;  /* 0x0004580001027983 */ /* 0x0001620000300800 */
[----:B------:R-:W-:Y:S02]  /*3dc0*/  IMAD.MOV.U32 R91, RZ, RZ, R193 ;  /* 0x000000ffff5b7224 */ /* 0x000fe400078e00c1 */
[----:B------:R-:W-:Y:S02]  /*3dd0*/  IMAD.MOV.U32 R92, RZ, RZ, R192 ;  /* 0x000000ffff5c7224 */ /* 0x000fe400078e00c0 */
[----:B------:R-:W-:Y:S02]  /*3de0*/  IMAD.MOV.U32 R94, RZ, RZ, R190 ;  /* 0x000000ffff5e7224 */ /* 0x000fe400078e00be */
[----:B------:R-:W-:Y:S02]  /*3df0*/  IMAD.MOV.U32 R95, RZ, RZ, R189 ;  /* 0x000000ffff5f7224 */ /* 0x000fe400078e00bd */
[----:B------:R-:W-:-:S02]  /*3e00*/  IMAD.MOV.U32 R96, RZ, RZ, R188 ;  /* 0x000000ffff607224 */ /* 0x000fc400078e00bc */
[----:B------:R-:W-:Y:S02]  /*3e10*/  IMAD.MOV.U32 R98, RZ, RZ, R186 ;  /* 0x000000ffff627224 */ /* 0x000fe400078e00ba */
        /* <DEDUP_REMOVED lines=39> */
[----:B------:R-:W-:-:S06]  /*4090*/  IMAD.MOV.U32 R151, RZ, RZ, R3 ;  /* 0x000000ffff977224 */ /* 0x000fcc00078e0003 */
[----:B--2---:R-:W-:-:S06]  /*40a0*/  WARPGROUP.ARRIVE ;  /* 0x00000000000079c5 */ /* 0x004fcc0000000000 */
[----:B------:R-:W-:Y:S03]  /*40b0*/  IGMMA.SP.64x256x64.S8.S8 R24, gdesc[UR12], R24, R152, gsb0 ;  /* 0x068098000c1879f1 */ /* 0x000fe60008041218 */
        /* <DEDUP_REMOVED lines=65> */
[----:B------:R-:W3:Y:S04]  /*44d0*/  LDS R152, [R0+UR25+0x30908] ;  /* 0x0309081900987984 */ /* 0x000ee80008000800 */
        /* <DEDUP_REMOVED lines=64> */
[----:B------:R-:W-:Y:S01]  /*48e0*/  UIADD3 UR12, UR23, 0x202, URZ ;  /* 0x00000202170c7890 */ /* 0x000fe2000fffe03f */
[----:B------:R-:W-:Y:S01]  /*48f0*/  UMOV UR13, 0x80000020 ;  /* 0x80000020000d7882 */ /* 0x000fe20000000000 */
[----:B---3--:R-:W-:-:S07]  /*4900*/  WARPGROUP.ARRIVE ;  /* 0x00000000000079c5 */ /* 0x008fce0000000000 */
[----:B------:R-:W-:Y:S03]  /*4910*/  IGMMA.SP.64x256x64.S8.S8 R24, gdesc[UR12], R24, R152, gsb0 ;  /* 0x068098000c1879f1 */ /* 0x000fe60008041218 */
[----:B------:R-:W-:Y:S02]  /*4920*/  WARPGROUP.DEPBAR.LE gsb0, 0x0 ;  /* 0x00008000000079c5 */ /* 0x000fe40000010000 */
[----:B0-----:R-:W-:Y:S05]  /*4930*/  @!P1 BRA `(.L_x_18) ;  /* 0x0000000000049947 */ /* 0x001fea0003800000 */
[----:B------:R-:W-:Y:S01]  /*4940*/  BPT.TRAP 0x1 ;  /* 0x000000040000795c */ /* 0x000fe20000300000 */
.L_x_18:
[----:B------:R-:W-:Y:S02]  /*4950*/  UISETP.GT.U32.AND UP0, UPT, UR6, 0x1, UPT ;  /* 0x000000010600788c */ /* 0x000fe4000bf04070 */
[----:B------:R-:W-:-:S04]  /*4960*/  ULEA UR12, UR22, UR25, 0x3 ;  /* 0x00000019160c7291 */ /* 0x000fc8000f8e183f */
[----:B------:R-:W-:Y:S01]  /*4970*/  UIADD3 UR12, UR12, 0x20, URZ ;  /* 0x000000200c0c7890 */ /* 0x000fe2000fffe03f */
[----:B------:R-:W-:-:S03]  /*4980*/  PLOP3.LUT P0, PT, PT, PT, UP0, 0x80, 0x0 ;  /* 0x000000000000781c */ /* 0x000fc60003f0f008 */
[----:B------:R-:W-:-:S09]  /*4990*/  UPRMT UR12, URZ, 0x654, UR12 ;  /* 0x000006543f0c7896 */ /* 0x000fd2000800000c */
[----:B------:R-:W-:Y:S01]  /*49a0*/  SYNCS.ARRIVE.TRANS64.RED.A1T0 RZ, [UR12], RZ ;  /* 0x000000ffffff79a7 */ /* 0x000fe2000810040c */
[----:B------:R-:W-:Y:S05]  /*49b0*/  @P0 BRA `(.L_x_19) ;  /* 0x0000000000040947 */ /* 0x000fea0003800000 */
[----:B------:R-:W-:Y:S01]  /*49c0*/  BPT.TRAP 0x1 ;  /* 0x000000040000795c */ /* 0x000fe20000300000 */
.L_x_19:
[----:B------:R-:W-:Y:S02]  /*49d0*/  UISETP.GT.AND UP2, UPT, UR10, 0x1, UPT ;  /* 0x000000010a00788c */ /* 0x000fe4000bf44270 */
[----:B------:R-:W-:Y:S02]  /*49e0*/  UIADD3 UR21, UR21, 0x1, URZ ;  /* 0x0000000115157890 */ /* 0x000fe4000fffe03f */
[----:B------:R-:W-:Y:S02]  /*49f0*/  UIADD3 UR22, UR22, 0x1, URZ ;  /* 0x0000000116167890 */ /* 0x000fe4000fffe03f */
[----:B------:R-:W-:Y:S01]  /*4a00*/  PLOP3.LUT P0, PT, PT, PT, UP2, 0x80, 0x0 ;  /* 0x000000000000781c */ /* 0x000fe20003f0f028 */
[----:B------:R-:W-:Y:S02]  /*4a10*/  UISETP.NE.AND UP0, UPT, UR21, 0x4, UPT ;  /* 0x000000041500788c */ /* 0x000fe4000bf05270 */
[----:B------:R-:W-:Y:S02]  /*4a20*/  UISETP.NE.AND UP1, UPT, UR22, 0x4, UPT ;  /* 0x000000041600788c */ /* 0x000fe4000bf25270 */
[----:B------:R-:W-:-:S02]  /*4a30*/  USEL UR12, URZ, 0x1, UP0 ;  /* 0x000000013f0c7887 */ /* 0x000fc40008000000 */
[----:B------:R-:W-:Y:S02]  /*4a40*/  USEL UR21, UR21, URZ, UP0 ;  /* 0x0000003f15157287 */ /* 0x000fe40008000000 */
[----:B------:R-:W-:Y:S02]  /*4a50*/  UIADD3 UR10, UR10, -0x1, URZ ;  /* 0xffffffff0a0a7890 */ /* 0x000fe4000fffe03f */
[----:B------:R-:W-:Y:S01]  /*4a60*/  USEL UR22, UR22, URZ, UP1 ;  /* 0x0000003f16167287 */ /* 0x000fe20008800000 */
[----:B-----5:R-:W-:Y:S01]  /*4a70*/  LOP3.LUT R2, R2, UR12, RZ, 0x3c, !PT ;  /* 0x0000000c02027c12 */ /* 0x020fe2000f8e3cff */
[----:B------:R-:W-:Y:S01]  /*4a80*/  UPLOP3.LUT UP0, UPT, UPT, UPT, UPT, 0x80, 0x0 ;  /* 0x000000000000789c */ /* 0x000fe20003f0f070 */
[----:B------:R-:W-:Y:S10]  /*4a90*/  @P0 BRA `(.L_x_20) ;  /* 0xffffffd000c80947 */ /* 0x000ff4000383ffff */
.L_x_13:
[----:B------:R-:W0:Y:S01]  /*4aa0*/  S2R R6, SR_TID.X ;  /* 0x0000000000067919 */ /* 0x000e220000002100 */
[----:B------:R-:W2:Y:S01]  /*4ab0*/  LDC R5, c[0x0][0x288] ;  /* 0x0000a200ff057b82 */ /* 0x000ea20000000800 */
[----:B------:R-:W-:Y:S01]  /*4ac0*/  USHF.L.U32 UR15, UR9, 0x8, URZ ;  /* 0x00000008090f7899 */ /* 0x000fe2000800063f */
[----:B------:R-:W3:Y:S01]  /*4ad0*/  S2R R0, SR_TID.X ;  /* 0x0000000000007919 */ /* 0x000ee20000002100 */
[----:B------:R-:W-:Y:S01]  /*4ae0*/  ULDC UR10, c[0x0][0x284] ;  /* 0x0000a100000a7ab9 */ /* 0x000fe20000000800 */
[----:B------:R-:W-:Y:S02]  /*4af0*/  UIADD3 UR5, UR7, UR5, URZ ;  /* 0x0000000507057290 */ /* 0x000fe4000fffe03f */
[----:B------:R-:W-:Y:S02]  /*4b00*/  USHF.R.S32.HI UR14, URZ, 0x1f, UR8 ;  /* 0x0000001f3f0e7899 */ /* 0x000fe40008011408 */
[----:B------:R-:W-:Y:S01]  /*4b10*/  UISETP.GT.U32.AND UP0, UPT, UR5, 0x3, UPT ;  /* 0x000000030500788c */ /* 0x000fe2000bf04070 */
[----:B------:R-:W-:-:S03]  /*4b20*/  ULDC.64 UR20, c[0x0][0x6d0] ;  /* 0x0001b40000147ab9 */ /* 0x000fc60000000a00 */
[----:B------:R-:W-:Y:S01]  /*4b30*/  UISETP.LT.U32.AND UP0, UPT, UR7, 0x4, UP0 ;  /* 0x000000040700788c */ /* 0x000fe20008701070 */
[----:B------:R-:W-:Y:S01]  /*4b40*/  IMAD.U32 R14, RZ, RZ, UR20 ;  /* 0x00000014ff0e7e24 */ /* 0x000fe2000f8e00ff */
[----:B------:R-:W-:Y:S02]  /*4b50*/  UIMAD UR12, UR14, UR20, URZ ;  /* 0x000000140e0c72a4 */ /* 0x000fe4000f8e023f */
[----:B------:R-:W-:Y:S02]  /*4b60*/  USEL UR13, URZ, 0x1, !UP0 ;  /* 0x000000013f0d7887 */ /* 0x000fe4000c000000 */
[----:B------:R-:W-:Y:S01]  /*4b70*/  UIMAD UR12, UR8, UR21, UR12 ;  /* 0x00000015080c72a4 */ /* 0x000fe2000f8e020c */
[----:B--2---:R-:W-:Y:S02]  /*4b80*/  ISETP.LE.AND P0, PT, R5, UR15, PT ;  /* 0x0000000f05007c0c */ /* 0x004fe4000bf03270 */
[----:B0-----:R-:W-:Y:S02]  /*4b90*/  LOP3.LUT R2, R6, 0x60, RZ, 0xc0, !PT ;  /* 0x0000006006027812 */ /* 0x001fe400078ec0ff */
[----:B------:R-:W-:-:S02]  /*4ba0*/  SHF.R.U32.HI R3, RZ, 0x2, R6 ;  /* 0x00000002ff037819 */ /* 0x000fc40000011606 */
[----:B------:R-:W-:Y:S02]  /*4bb0*/  SHF.R.U32.HI R2, RZ, 0x5, R2 ;  /* 0x00000005ff027819 */ /* 0x000fe40000011602 */
[----:B---3--:R-:W-:Y:S02]  /*4bc0*/  SHF.R.U32.HI R7, RZ, 0x7, R0 ;  /* 0x00000007ff077819 */ /* 0x008fe40000011600 */
[----:B------:R-:W-:Y:S01]  /*4bd0*/  LOP3.LUT R3, R3, 0x7, RZ, 0xc0, !PT ;  /* 0x0000000703037812 */ /* 0x000fe200078ec0ff */
[----:B------:R-:W-:-:S04]  /*4be0*/  IMAD.SHL.U32 R0, R2, 0x10, RZ ;  /* 0x0000001002007824 */ /* 0x000fc800078e00ff */
[--C-:B------:R-:W-:Y:S01]  /*4bf0*/  IMAD R2, R2, -0x10, -R3.reuse ;  /* 0xfffffff002027824 */ /* 0x100fe200078e0a03 */
[----:B------:R-:W-:Y:S02]  /*4c00*/  LOP3.LUT R0, R0, 0xfffffff0, R3, 0xe2, !PT ;  /* 0xfffffff000007812 */ /* 0x000fe400078ee203 */
[----:B------:R-:W-:-:S05]  /*4c10*/  LOP3.LUT R3, R7, 0x1, RZ, 0xc0, !PT ;  /* 0x0000000107037812 */ /* 0x000fca00078ec0ff */
[----:B------:R-:W-:Y:S01]  /*4c20*/  IMAD R3, R3, -0x40, R2 ;  /* 0xffffffc003037824 */ /* 0x000fe200078e0202 */
[----:B------:R-:W-:-:S04]  /*4c30*/  SHF.R.U32.HI R2, RZ, 0x1, R6 ;  /* 0x00000001ff027819 */ /* 0x000fc80000011606 */
[----:B------:R-:W-:Y:S02]  /*4c40*/  LOP3.LUT R0, R0, 0x40, R2, 0xf8, !PT ;  /* 0x0000004000007812 */ /* 0x000fe400078ef802 */
[----:B------:R-:W-:-:S04]  /*4c50*/  SHF.L.U32 R2, R4, 0x8, RZ ;  /* 0x0000000804027819 */ /* 0x000fc800000006ff */
[C---:B------:R-:W-:Y:S02]  /*4c60*/  IADD3 R19, -R2.reuse, UR10, R3 ;  /* 0x0000000a02137c10 */ /* 0x040fe4000fffe103 */
[----:B------:R-:W-:Y:S01]  /*4c70*/  ISETP.GE.OR P0, PT, R2, UR10, P0 ;  /* 0x0000000a02007c0c */ /* 0x000fe20008706670 */
[----:B------:R-:W-:Y:S01]  /*4c80*/  USHF.R.U32.HI UR10, URZ, 0x2, UR5 ;  /* 0x000000023f0a7899 */ /* 0x000fe20008011605 */
[----:B------:R-:W-:Y:S01]  /*4c90*/  LOP3.LUT R2, R0, R2, RZ, 0xfc, !PT ;  /* 0x0000000200027212 */ /* 0x000fe200078efcff */
[----:B------:R0:W-:Y:S01]  /*4ca0*/  STL [R1+0x208], R19 ;  /* 0x0002081301007387 */ /* 0x0001e20000100800 */
[----:B------:R-:W-:Y:S01]  /*4cb0*/  LOP3.LUT R0, R6, 0x3, RZ, 0xc0, !PT ;  /* 0x0000000306007812 */ /* 0x000fe200078ec0ff */
[----:B------:R-:W-:Y:S01]  /*4cc0*/  ULOP3.LUT UR10, UR10, 0x1, URZ, 0xc0, !UPT ;  /* 0x000000010a0a7892 */ /* 0x000fe2000f8ec03f */
[----:B------:R-:W-:Y:S01]  /*4cd0*/  SHF.R.S32.HI R3, RZ, 0x1f, R2 ;  /* 0x0000001fff037819 */ /* 0x000fe20000011402 */
[----:B------:R-:W-:Y:S02]  /*4ce0*/  ULOP3.LUT UR5, UR5, 0x3, URZ, 0xc0, !UPT ;  /* 0x0000000305057892 */ /* 0x000fe4000f8ec03f */
[----:B------:R-:W-:Y:S01]  /*4cf0*/  UISETP.NE.U32.AND UP1, UPT, UR10, 0x1, UPT ;  /* 0x000000010a00788c */ /* 0x000fe2000bf25070 */
[----:B------:R-:W-:-:S02]  /*4d00*/  IMAD R0, R0, -0x2, R5 ;  /* 0xfffffffe00007824 */ /* 0x000fc400078e0205 */
[----:B------:R-:W-:Y:S01]  /*4d10*/  IMAD.WIDE.U32 R14, R14, UR8, R2 ;  /* 0x000000080e0e7c25 */ /* 0x000fe2000f8e0002 */
[----:B------:R-:W-:-:S03]  /*4d20*/  UISETP.GT.U32.AND UP0, UPT, UR7, 0x3, !UP1 ;  /* 0x000000030700788c */ /* 0x000fc6000cf04070 */
[----:B------:R-:W-:Y:S01]  /*4d30*/  VIADD R15, R15, UR12 ;  /* 0x0000000c0f0f7c36 */ /* 0x000fe20008000000 */
[----:B------:R-:W-:Y:S01]  /*4d40*/  USEL UR10, URZ, 0x1, !UP0 ;  /* 0x000000013f0a7887 */ /* 0x000fe2000c000000 */
[----:B------:R-:W-:-:S03]  /*4d50*/  VIADD R0, R0, -UR15 ;  /* 0x8000000f00007c36 */ /* 0x000fc60008000000 */
[----:B------:R-:W-:Y:S01]  /*4d60*/  ULOP3.LUT UR4, UR10, UR4, UR13, 0x96, !UPT ;  /* 0x000000040a047292 */ /* 0x000fe2000f8e960d */
[----:B0-----:R-:W-:Y:S11]  /*4d70*/  @P0 BRA `(.L_x_21) ;  /* 0x0000012800fc0947 */ /* 0x001ff60003800000 */
[----:B------:R-:W-:Y:S01]  /*4d80*/  UIMAD.WIDE UR12, UR9, 0x100, URZ ;  /* 0x00000100090c78a5 */ /* 0x000fe2000f8e023f */
[----:B------:R-:W-:Y:S01]  /*4d90*/  ISETP.NE.AND P1, PT, RZ, UR18, PT ;  /* 0x00000012ff007c0c */ /* 0x000fe2000bf25270 */
[----:B------:R-:W-:Y:S01]  /*4da0*/  ULDC.64 UR20, c[0x0][0x6c8] ;  /* 0x0001b20000147ab9 */ /* 0x000fe20000000a00 */
[----:B------:R-:W-:Y:S01]  /*4db0*/  SHF.L.U32 R4, R6, 0x1, RZ ;  /* 0x0000000106047819 */ /* 0x000fe200000006ff */
[----:B------:R-:W-:Y:S01]  /*4dc0*/  UIMAD UR9, UR13, UR20, URZ ;  /* 0x000000140d0972a4 */ /* 0x000fe2000f8e023f */
[----:B------:R-:W-:Y:S01]  /*4dd0*/  IMAD.U32 R18, RZ, RZ, UR21 ;  /* 0x00000015ff127e24 */ /* 0x000fe2000f8e00ff */
[----:B------:R-:W-:Y:S01]  /*4de0*/  ISETP.GT.AND P0, PT, R19, RZ, PT ;  /* 0x000000ff1300720c */ /* 0x000fe20003f04270 */
[----:B------:R-:W-:Y:S01]  /*4df0*/  IMAD.U32 R8, RZ, RZ, UR12 ;  /* 0x0000000cff087e24 */ /* 0x000fe2000f8e00ff */
[----:B------:R-:W-:Y:S02]  /*4e00*/  BSSY B0, `(.L_x_21) ;  /* 0x00012b6000007945 */ /* 0x000fe40003800000 */
[----:B------:R-:W-:-:S02]  /*4e10*/  ISETP.GT.AND P2, PT, R0, RZ, P0 ;  /* 0x000000ff0000720c */ /* 0x000fc40000744270 */
[----:B------:R-:W-:-:S05]  /*4e20*/  LOP3.LUT R8, R8, 0x6, R4, 0xf8, !PT ;  /* 0x0000000608087812 */ /* 0x000fca00078ef804 */
[----:B------:R-:W-:-:S04]  /*4e30*/  IMAD.WIDE.U32 R14, R8, UR20, R14 ;  /* 0x00000014080e7c25 */ /* 0x000fc8000f8e000e */
[----:B------:R-:W-:-:S04]  /*4e40*/  IMAD R18, R8, R18, UR9 ;  /* 0x0000000908127e24 */ /* 0x000fc8000f8e0212 */
[----:B------:R-:W-:Y:S01]  /*4e50*/  IMAD.IADD R18, R15, 0x1, R18 ;  /* 0x000000010f127824 */ /* 0x000fe200078e0212 */
[----:B------:R-:W-:Y:S06]  /*4e60*/  @!P1 BRA `(.L_x_22) ;  /* 0x000000dc00609947 */ /* 0x000fec0003800000 */
[----:B------:R-:W-:Y:S01]  /*4e70*/  ULDC.64 UR28, c[0x0][0x6b8] ;  /* 0x0001ae00001c7ab9 */ /* 0x000fe20000000a00 */
[----:B------:R-:W-:Y:S01]  /*4e80*/  ULDC.64 UR22, c[0x0][0x6b0] ;  /* 0x0001ac0000167ab9 */ /* 0x000fe20000000a00 */
[----:B------:R-:W-:Y:S02]  /*4e90*/  UIMAD UR9, UR14, UR28, URZ ;  /* 0x0000001c0e0972a4 */ /* 0x000fe4000f8e023f */
[----:B------:R-:W-:Y:S01]  /*4ea0*/  MOV R10, UR28 ;  /* 0x0000001c000a7c02 */ /* 0x000fe20008000f00 */
[----:B------:R-:W-:Y:S01]  /*4eb0*/  ULDC.64 UR24, c[0x0][0x6a8] ;  /* 0x0001aa0000187ab9 */ /* 0x000fe20000000a00 */
[----:B------:R-:W2:Y:S01]  /*4ec0*/  LDL.LU R20, [R1] ;  /* 0x0000000001147983 */ /* 0x000ea20000300800 */
[----:B------:R-:W-:Y:S02]  /*4ed0*/  UIMAD UR9, UR8, UR29, UR9 ;  /* 0x0000001d080972a4 */ /* 0x000fe4000f8e0209 */
[----:B------:R-:W-:Y:S01]  /*4ee0*/  IMAD.WIDE.U32 R6, R10, UR8, R2 ;  /* 0x000000080a067c25 */ /* 0x000fe2000f8e0002 */
[----:B------:R-:W-:Y:S01]  /*4ef0*/  UIMAD UR12, UR13, UR22, URZ ;  /* 0x000000160d0c72a4 */ /* 0x000fe2000f8e023f */
[----:B------:R-:W3:Y:S02]  /*4f00*/  LDL.LU R21, [R1+0x4] ;  /* 0x0000040001157983 */ /* 0x000ee40000300800 */
[----:B------:R-:W-:-:S02]  /*4f10*/  IMAD.U32 R9, RZ, RZ, UR23 ;  /* 0x00000017ff097e24 */ /* 0x000fc4000f8e00ff */
[----:B------:R-:W-:Y:S02]  /*4f20*/  VIADD R5, R7, UR9 ;  /* 0x0000000907057c36 */ /* 0x000fe40008000000 */
[----:B------:R-:W-:Y:S02]  /*4f30*/  IMAD.MOV.U32 R4, RZ, RZ, R6 ;  /* 0x000000ffff047224 */ /* 0x000fe400078e0006 */
[C---:B------:R-:W-:Y:S01]  /*4f40*/  IMAD R9, R8.reuse, R9, UR12 ;  /* 0x0000000c08097e24 */ /* 0x040fe2000f8e0209 */
[----:B------:R-:W-:Y:S01]  /*4f50*/  ULDC.64 UR12, c[0x0][0x6c0] ;  /* 0x0001b000000c7ab9 */ /* 0x000fe20000000a00 */
[----:B------:R-:W-:-:S05]  /*4f60*/  IMAD.WIDE.U32 R12, R8, UR22, R4 ;  /* 0x00000016080c7c25 */ /* 0x000fca000f8e0004 */
[----:B------:R-:W-:Y:S02]  /*4f70*/  IADD3 R11, R13, R9, RZ ;  /* 0x000000090d0b7210 */ /* 0x000fe40007ffe0ff */
[----:B------:R-:W-:-:S04]  /*4f80*/  LEA R16, P1, R12, UR24, 0x2 ;  /* 0x000000180c107c11 */ /* 0x000fc8000f8210ff */
[----:B------:R-:W-:-:S05]  /*4f90*/  LEA.HI.X R17, R12, UR25, R11, 0x2, P1 ;  /* 0x000000190c117c11 */ /* 0x000fca00088f140b */
[----:B------:R0:W4:Y:S01]  /*4fa0*/  @P2 LDG.E.LTC128B R11, desc[UR16][R16.64] ;  /* 0x00000010100b2981 */ /* 0x000122000c1e1920 */
[----:B------:R-:W-:-:S04]  /*4fb0*/  LEA R12, P1, R14, UR12, 0x2 ;  /* 0x0000000c0e0c7c11 */ /* 0x000fc8000f8210ff */
[----:B------:R-:W-:Y:S01]  /*4fc0*/  LEA.HI.X R13, R14, UR13, R18, 0x2, P1 ;  /* 0x0000000d0e0d7c11 */ /* 0x000fe200088f1412 */
[----:B------:R-:W-:Y:S01]  /*4fd0*/  ULDC.64 UR12, c[0x0][0x6b0] ;  /* 0x0001ac00000c7ab9 */ /* 0x000fe20000000a00 */
[----:B0-----:R-:W-:-:S04]  /*4fe0*/  IMAD.U32 R16, RZ, RZ, UR22 ;  /* 0x00000016ff107e24 */ /* 0x001fc8000f8e00ff */
[----:B------:R-:W-:-:S03]  /*4ff0*/  IMAD.WIDE.U32 R16, R8, R16, UR12 ;  /* 0x0000000c08107e25 */ /* 0x000fc6000f8e0010 */
[----:B------:R-:W-:Y:S01]  /*5000*/  IADD3 R15, P1, R6, R16, RZ ;  /* 0x00000010060f7210 */ /* 0x000fe20007f3e0ff */
[----:B----4-:R-:W-:-:S04]  /*5010*/  IMAD R14, R11, UR18, RZ ;  /* 0x000000120b0e7c24 */ /* 0x010fc8000f8e02ff */
[----:B--2---:R-:W-:Y:S02]  /*5020*/  IMAD R14, R20, UR11, R14 ;  /* 0x0000000b140e7c24 */ /* 0x004fe4000f8e020e */
[----:B------:R-:W-:-:S03]  /*5030*/  IMAD.IADD R20, R9, 0x1, R17 ;  /* 0x0000000109147824 */ /* 0x000fc600078e0211 */
[----:B------:R0:W-:Y:S01]  /*5040*/  @P2 STG.E desc[UR16][R12.64], R14 ;  /* 0x0000000e0c002986 */ /* 0x0001e2000c101910 */
[----:B------:R-:W-:Y:S01]  /*5050*/  ISETP.GT.AND P2, PT, R0, 0x1, P0 ;  /* 0x000000010000780c */ /* 0x000fe20000744270 */
[----:B------:R-:W-:Y:S01]  /*5060*/  IMAD.X R18, R20, 0x1, R5, P1 ;  /* 0x0000000114127824 */ /* 0x000fe200008e0605 */
[----:B0-----:R-:W-:-:S04]  /*5070*/  LEA R14, P1, R15, UR24, 0x2 ;  /* 0x000000180f0e7c11 */ /* 0x001fc8000f8210ff */
[----:B------:R-:W-:-:S07]  /*5080*/  LEA.HI.X R15, R15, UR25, R18, 0x2, P1 ;  /* 0x000000190f0f7c11 */ /* 0x000fce00088f1412 */
[----:B------:R0:W2:Y:S01]  /*5090*/  @P2 LDG.E.LTC128B R11, desc[UR16][R14.64] ;  /* 0x000000100e0b2981 */ /* 0x0000a2000c1e1920 */
[----:B------:R-:W-:Y:S01]  /*50a0*/  USHF.L.U32 UR26, UR20, 0x2, URZ ;  /* 0x00000002141a7899 */ /* 0x000fe2000800063f */
[----:B------:R-:W-:Y:S01]  /*50b0*/  BSSY B1, `(.L_x_23) ;  /* 0x0000012000017945 */ /* 0x000fe20003800000 */
[----:B------:R-:W-:Y:S01]  /*50c0*/  USHF.L.U64.HI UR27, UR20, 0x2, UR21 ;  /* 0x00000002141b7899 */ /* 0x000fe20008010215 */
[----:B0-----:R-:W-:-:S05]  /*50d0*/  IMAD.WIDE.U32 R14, R8, UR22, R2 ;  /* 0x00000016080e7c25 */ /* 0x001fca000f8e0002 */
[----:B------:R-:W-:-:S03]  /*50e0*/  IADD3 R15, R9, R15, RZ ;  /* 0x0000000f090f7210 */ /* 0x000fc60007ffe0ff */
[----:B------:R-:W-:-:S04]  /*50f0*/  IMAD.WIDE.U32 R14, R10, UR8, R14 ;  /* 0x000000080a0e7c25 */ /* 0x000fc8000f8e000e */
[----:B------:R-:W-:Y:S01]  /*5100*/  VIADD R15, R15, UR9 ;  /* 0x000000090f0f7c36 */ /* 0x000fe20008000000 */
[----:B------:R-:W-:-:S04]  /*5110*/  LEA R22, P1, R14, UR24, 0x2 ;  /* 0x000000180e167c11 */ /* 0x000fc8000f8210ff */
[----:B------:R-:W-:Y:S02]  /*5120*/  LEA.HI.X R23, R14, UR25, R15, 0x2, P1 ;  /* 0x000000190e177c11 */ /* 0x000fe400088f140f */
[----:B------:R-:W-:-:S03]  /*5130*/  ISETP.GT.AND P1, PT, R19, 0x8, PT ;  /* 0x000000081300780c */ /* 0x000fc60003f24270 */
[----:B------:R0:W-:Y:S01]  /*5140*/  STL.64 [R1+0x250], R22 ;  /* 0x0002501601007387 */ /* 0x0001e20000100a00 */
[----:B------:R-:W-:Y:S01]  /*5150*/  ISETP.GT.AND P5, PT, R0, RZ, P1 ;  /* 0x000000ff0000720c */ /* 0x000fe20000fa4270 */
[----:B--2---:R-:W-:-:S04]  /*5160*/  IMAD R14, R11, UR18, RZ ;  /* 0x000000120b0e7c24 */ /* 0x004fc8000f8e02ff */
[----:B---3--:R-:W-:Y:S01]  /*5170*/  IMAD R18, R21, UR11, R14 ;  /* 0x0000000b15127c24 */ /* 0x008fe2000f8e020e */
[----:B------:R-:W-:-:S04]  /*5180*/  IADD3 R14, P3, R12, UR26, RZ ;  /* 0x0000001a0c0e7c10 */ /* 0x000fc8000ff7e0ff */
[----:B------:R-:W-:-:S05]  /*5190*/  IADD3.X R15, R13, UR27, RZ, P3, !PT ;  /* 0x0000001b0d0f7c10 */ /* 0x000fca0009ffe4ff */
[----:B------:R0:W-:Y:S01]  /*51a0*/  @P2 STG.E desc[UR16][R14.64], R18 ;  /* 0x000000120e002986 */ /* 0x0001e2000c101910 */
[----:B------:R-:W-:Y:S05]  /*51b0*/  @!P5 BRA `(.L_x_24) ;  /* 0x000000000004d947 */ /* 0x000fea0003800000 */
[----:B------:R2:W5:Y:S02]  /*51c0*/  LDG.E.LTC128B R11, desc[UR16][R22.64+0x20] ;  /* 0x00002010160b7981 */ /* 0x000564000c1e1920 */
.L_x_24:
[----:B------:R-:W-:Y:S05]  /*51d0*/  BSYNC B1 ;  /* 0x0000000000017941 */ /* 0x000fea0003800000 */
.L_x_23:
[----:B0-----:R-:W3:Y:S01]  /*51e0*/  LDL.LU R18, [R1+0x8] ;  /* 0x0000080001127983 */ /* 0x001ee20000300800 */
[----:B-----5:R-:W-:Y:S01]  /*51f0*/  IMAD R17, R11, UR18, RZ ;  /* 0x000000120b117c24 */ /* 0x020fe2000f8e02ff */
[----:B------:R-:W-:Y:S01]  /*5200*/  UIMAD UR10, UR23, 0x7, URZ ;  /* 0x00000007170a78a4 */ /* 0x000fe2000f8e023f */
[----:B------:R-:W-:Y:S02]  /*5210*/  BSSY B1, `(.L_x_25) ;  /* 0x0000011000017945 */ /* 0x000fe40003800000 */
[----:B---3--:R-:W-:Y:S01]  /*5220*/  IMAD R17, R18, UR11, R17 ;  /* 0x0000000b12117c24 */ /* 0x008fe2000f8e0211 */
[----:B------:R-:W-:-:S04]  /*5230*/  IADD3 R18, P2, R2, R16, RZ ;  /* 0x0000001002127210 */ /* 0x000fc80007f5e0ff */
[----:B------:R0:W-:Y:S01]  /*5240*/  @P5 STG.E desc[UR16][R12.64+0x20], R17 ;  /* 0x000020110c005986 */ /* 0x0001e2000c101910 */
[----:B------:R-:W-:Y:S01]  /*5250*/  IMAD.X R19, R3, 0x1, R20, P2 ;  /* 0x0000000103137824 */ /* 0x000fe200010e0614 */
[----:B------:R-:W-:Y:S01]  /*5260*/  ISETP.GT.AND P5, PT, R0, 0x1, P1 ;  /* 0x000000010000780c */ /* 0x000fe20000fa4270 */
[----:B------:R-:W-:-:S03]  /*5270*/  IMAD.WIDE.U32 R18, R10, UR8, R18 ;  /* 0x000000080a127c25 */ /* 0x000fc6000f8e0012 */
[----:B--2---:R-:W-:Y:S01]  /*5280*/  LEA R22, P2, R18, UR24, 0x2 ;  /* 0x0000001812167c11 */ /* 0x004fe2000f8410ff */
[----:B0-----:R-:W-:Y:S02]  /*5290*/  VIADD R17, R19, UR9 ;  /* 0x0000000913117c36 */ /* 0x001fe40008000000 */
[----:B------:R-:W-:-:S03]  /*52a0*/  IMAD.MOV.U32 R19, RZ, RZ, R20 ;  /* 0x000000ffff137224 */ /* 0x000fc600078e0014 */
[----:B------:R-:W-:Y:S02]  /*52b0*/  LEA.HI.X R23, R18, UR25, R17, 0x2, P2 ;  /* 0x0000001912177c11 */ /* 0x000fe400090f1411 */
[----:B------:R-:W-:Y:S01]  /*52c0*/  MOV R18, R16 ;  /* 0x0000001000127202 */ /* 0x000fe20000000f00 */
[----:B------:R-:W-:Y:S02]  /*52d0*/  IMAD.U32 R16, RZ, RZ, UR22 ;  /* 0x00000016ff107e24 */ /* 0x000fe4000f8e00ff */
[----:B------:R0:W-:Y:S02]  /*52e0*/  STL.64 [R1+0x248], R22 ;  /* 0x0002481601007387 */ /* 0x0001e40000100a00 */
[----:B------:R-:W-:Y:S01]  /*52f0*/  IMAD.WIDE.U32 R18, R16, 0x7, R18 ;  /* 0x0000000710127825 */ /* 0x000fe200078e0012 */
[----:B------:R-:W-:Y:S06]  /*5300*/  @!P5 BRA `(.L_x_26) ;  /* 0x000000000004d947 */ /* 0x000fec0003800000 */
[----:B------:R2:W5:Y:S02]  /*5310*/  LDG.E.LTC128B R11, desc[UR16][R22.64+0x20] ;  /* 0x00002010160b7981 */ /* 0x000564000c1e1920 */
.L_x_26:
[----:B------:R-:W-:Y:S05]  /*5320*/  BSYNC B1 ;  /* 0x0000000000017941 */ /* 0x000fea0003800000 */
.L_x_25:
[----:B------:R-:W3:Y:S01]  /*5330*/  LDL.LU R17, [R1+0xc] ;  /* 0x00000c0001117983 */ /* 0x000ee20000300800 */
[----:B-----5:R-:W-:Y:S02]  /*5340*/  IMAD R16, R11, UR18, RZ ;  /* 0x000000120b107c24 */ /* 0x020fe4000f8e02ff */
[----:B------:R-:W-:Y:S01]  /*5350*/  VIADD R19, R19, UR10 ;  /* 0x0000000a13137c36 */ /* 0x000fe20008000000 */
[----:B------:R-:W-:Y:S01]  /*5360*/  ISETP.GT.AND P2, PT, R0, 0x8, P0 ;  /* 0x000000080000780c */ /* 0x000fe20000744270 */
[----:B------:R-:W4:Y:S01]  /*5370*/  LDL.LU R152, [R1+0x10] ;  /* 0x0000100001987983 */ /* 0x000f220000300800 */
[----:B------:R-:W-:-:S03]  /*5380*/  UIMAD UR28, UR21, 0x1c, URZ ;  /* 0x0000001c151c78a4 */ /* 0x000fc6000f8e023f */
[----:B0-2---:R-:W2:Y:S01]  /*5390*/  LDL.LU R23, [R1+0x14] ;  /* 0x0000140001177983 */ /* 0x005ea20000300800 */
[----:B---3--:R-:W-:Y:S01]  /*53a0*/  IMAD R21, R17, UR11, R16 ;  /* 0x0000000b11157c24 */ /* 0x008fe2000f8e0210 */
[----:B------:R-:W-:-:S04]  /*53b0*/  IADD3 R17, P3, R6, R18, RZ ;  /* 0x0000001206117210 */ /* 0x000fc80007f7e0ff */
[----:B------:R-:W-:Y:S01]  /*53c0*/  IADD3.X R20, R19, R5, RZ, P3, !PT ;  /* 0x0000000513147210 */ /* 0x000fe20001ffe4ff */
[----:B------:R0:W-:Y:S01]  /*53d0*/  @P5 STG.E desc[UR16][R14.64+0x20], R21 ;  /* 0x000020150e005986 */ /* 0x0001e2000c101910 */
[----:B------:R-:W-:-:S04]  /*53e0*/  LEA R16, P3, R17, UR24, 0x2 ;  /* 0x0000001811107c11 */ /* 0x000fc8000f8610ff */
[----:B------:R-:W-:-:S05]  /*53f0*/  LEA.HI.X R17, R17, UR25, R20, 0x2, P3 ;  /* 0x0000001911117c11 */ /* 0x000fca00098f1414 */
[----:B------:R3:W4:Y:S01]  /*5400*/  @P2 LDG.E.LTC128B R11, desc[UR16][R16.64] ;  /* 0x00000010100b2981 */ /* 0x000722000c1e1920 */
[----:B------:R-:W-:-:S04]  /*5410*/  IADD3 R18, P3, R18, UR22, RZ ;  /* 0x0000001612127c10 */ /* 0x000fc8000ff7e0ff */
[----:B------:R-:W-:Y:S02]  /*5420*/  IADD3.X R19, R19, UR23, RZ, P3, !PT ;  /* 0x0000001713137c10 */ /* 0x000fe40009ffe4ff */
[----:B---3--:R-:W-:-:S05]  /*5430*/  IADD3 R16, P3, R18, R6, RZ ;  /* 0x0000000612107210 */ /* 0x008fca0007f7e0ff */
[----:B------:R-:W-:Y:S01]  /*5440*/  IMAD.X R17, R19, 0x1, R5, P3 ;  /* 0x0000000113117824 */ /* 0x000fe200018e0605 */
[----:B------:R-:W-:-:S04]  /*5450*/  LEA R20, P3, R16, UR24, 0x2 ;  /* 0x0000001810147c11 */ /* 0x000fc8000f8610ff */
[----:B0-----:R-:W-:Y:S01]  /*5460*/  LEA.HI.X R21, R16, UR25, R17, 0x2, P3 ;  /* 0x0000001910157c11 */ /* 0x001fe200098f1411 */
[----:B------:R-:W-:Y:S01]  /*5470*/  IMAD.U32 R16, RZ, RZ, UR20 ;  /* 0x00000014ff107e24 */ /* 0x000fe2000f8e00ff */
[----:B------:R-:W-:-:S03]  /*5480*/  ISETP.GT.AND P3, PT, R0, 0x9, P0 ;  /* 0x000000090000780c */ /* 0x000fc60000764270 */
[----:B------:R-:W-:-:S04]  /*5490*/  IMAD.WIDE.U32 R16, R16, 0x1c, R14 ;  /* 0x0000001c10107825 */ /* 0x000fc800078e000e */
[----:B------:R-:W-:Y:S02]  /*54a0*/  VIADD R17, R17, UR28 ;  /* 0x0000001c11117c36 */ /* 0x000fe40008000000 */
[----:B----4-:R-:W-:-:S04]  /*54b0*/  IMAD R22, R11, UR18, RZ ;  /* 0x000000120b167c24 */ /* 0x010fc8000f8e02ff */
[----:B------:R-:W-:-:S05]  /*54c0*/  IMAD R22, R152, UR11, R22 ;  /* 0x0000000b98167c24 */ /* 0x000fca000f8e0216 */
[----:B------:R2:W-:Y:S04]  /*54d0*/  @P2 STG.E desc[UR16][R16.64], R22 ;  /* 0x0000001610002986 */ /* 0x0005e8000c101910 */
[----:B------:R0:W3:Y:S01]  /*54e0*/  @P3 LDG.E.LTC128B R11, desc[UR16][R20.64] ;  /* 0x00000010140b3981 */ /* 0x0000e2000c1e1920 */
[----:B------:R-:W-:Y:S01]  /*54f0*/  UIMAD.WIDE.U32 UR12, UR22, 0x7, UR12 ;  /* 0x00000007160c78a5 */ /* 0x000fe2000f8e000c */
[----:B------:R-:W-:Y:S01]  /*5500*/  ISETP.GT.AND P5, PT, R0, 0x8, P1 ;  /* 0x000000080000780c */ /* 0x000fe20000fa4270 */
[----:B------:R-:W-:Y:S01]  /*5510*/  USHF.L.U32 UR29, UR20, 0x5, URZ ;  /* 0x00000005141d7899 */ /* 0x000fe2000800063f */
[----:B------:R-:W-:Y:S01]  /*5520*/  BSSY B1, `(.L_x_27) ;  /* 0x0000014000017945 */ /* 0x000fe20003800000 */
[----:B------:R-:W-:Y:S02]  /*5530*/  UIADD3 UR15, UR10, UR13, URZ ;  /* 0x0000000d0a0f7290 */ /* 0x000fe4000fffe03f */
[----:B------:R-:W-:Y:S01]  /*5540*/  USHF.L.U64.HI UR30, UR20, 0x5, UR21 ;  /* 0x00000005141e7899 */ /* 0x000fe20008010215 */
[----:B------:R-:W-:Y:S01]  /*5550*/  UMOV UR14, UR12 ;  /* 0x0000000c000e7c82 */ /* 0x000fe20008000000 */
[----:B0-----:R-:W-:-:S05]  /*5560*/  MOV R20, UR22 ;  /* 0x0000001600147c02 */ /* 0x001fca0008000f00 */
[----:B------:R-:W-:-:S03]  /*5570*/  IMAD.WIDE.U32 R20, R8, R20, UR14 ;  /* 0x0000000e08147e25 */ /* 0x000fc6000f8e0014 */
[----:B------:R-:W-:-:S04]  /*5580*/  IADD3 R20, P2, R2, R20, RZ ;  /* 0x0000001402147210 */ /* 0x000fc80007f5e0ff */
[----:B------:R-:W-:-:S03]  /*5590*/  IADD3.X R21, R3, R9, R21, P2, !PT ;  /* 0x0000000903157210 */ /* 0x000fc600017fe415 */
[----:B------:R-:W-:-:S04]  /*55a0*/  IMAD.WIDE.U32 R20, R10, UR8, R20 ;  /* 0x000000080a147c25 */ /* 0x000fc8000f8e0014 */
[----:B------:R-:W-:Y:S01]  /*55b0*/  VIADD R21, R21, UR9 ;  /* 0x0000000915157c36 */ /* 0x000fe20008000000 */
[----:B------:R-:W-:-:S04]  /*55c0*/  LEA R152, P2, R20, UR24, 0x2 ;  /* 0x0000001814987c11 */ /* 0x000fc8000f8410ff */
[----:B------:R-:W-:-:S05]  /*55d0*/  LEA.HI.X R153, R20, UR25, R21, 0x2, P2 ;  /* 0x0000001914997c11 */ /* 0x000fca00090f1415 */
[----:B------:R0:W-:Y:S01]  /*55e0*/  STL.64 [R1+0x240], R152 ;  /* 0x0002409801007387 */ /* 0x0001e20000100a00 */
[----:B---3--:R-:W-:-:S04]  /*55f0*/  IMAD R20, R11, UR18, RZ ;  /* 0x000000120b147c24 */ /* 0x008fc8000f8e02ff */
[----:B--2---:R-:W-:Y:S01]  /*5600*/  IMAD R22, R23, UR11, R20 ;  /* 0x0000000b17167c24 */ /* 0x004fe2000f8e0214 */
[----:B------:R-:W-:-:S04]  /*5610*/  IADD3 R20, P2, R14, UR29, RZ ;  /* 0x0000001d0e147c10 */ /* 0x000fc8000ff5e0ff */
[----:B------:R-:W-:-:S05]  /*5620*/  IADD3.X R21, R15, UR30, RZ, P2, !PT ;  /* 0x0000001e0f157c10 */ /* 0x000fca00097fe4ff */
[----:B------:R0:W-:Y:S01]  /*5630*/  @P3 STG.E desc[UR16][R20.64], R22 ;  /* 0x0000001614003986 */ /* 0x0001e2000c101910 */
[----:B------:R-:W-:Y:S05]  /*5640*/  @!P5 BRA `(.L_x_28) ;  /* 0x000000000004d947 */ /* 0x000fea0003800000 */
[----:B------:R2:W5:Y:S02]  /*5650*/  LDG.E.LTC128B R11, desc[UR16][R152.64+0x20] ;  /* 0x00002010980b7981 */ /* 0x000564000c1e1920 */
.L_x_28:
[----:B------:R-:W-:Y:S05]  /*5660*/  BSYNC B1 ;  /* 0x0000000000017941 */ /* 0x000fea0003800000 */
.L_x_27:
[----:B------:R-:W3:Y:S01]  /*5670*/  LDL.LU R23, [R1+0x18] ;  /* 0x0000180001177983 */ /* 0x000ee20000300800 */
[----:B0----5:R-:W-:Y:S01]  /*5680*/  IMAD R22, R11, UR18, RZ ;  /* 0x000000120b167c24 */ /* 0x021fe2000f8e02ff */
[----:B------:R-:W-:Y:S01]  /*5690*/  UIADD3 UR12, UP0, UR12, UR22, URZ ;  /* 0x000000160c0c7290 */ /* 0x000fe2000ff1e03f */
[----:B------:R-:W-:Y:S03]  /*56a0*/  BSSY B1, `(.L_x_29) ;  /* 0x0000010000017945 */ /* 0x000fe60003800000 */
[----:B------:R-:W-:Y:S01]  /*56b0*/  UIADD3.X UR13, UR15, UR23, URZ, UP0, !UPT ;  /* 0x000000170f0d7290 */ /* 0x000fe200087fe43f */
[----:B---3--:R-:W-:-:S05]  /*56c0*/  IMAD R22, R23, UR11, R22 ;  /* 0x0000000b17167c24 */ /* 0x008fca000f8e0216 */
[----:B------:R0:W-:Y:S02]  /*56d0*/  @P5 STG.E desc[UR16][R16.64+0x20], R22 ;  /* 0x0000201610005986 */ /* 0x0001e4000c101910 */
[----:B0-----:R-:W-:-:S04]  /*56e0*/  IMAD.U32 R16, RZ, RZ, UR22 ;  /* 0x00000016ff107e24 */ /* 0x001fc8000f8e00ff */
[----:B------:R-:W-:-:S03]  /*56f0*/  IMAD.WIDE.U32 R16, R8, R16, UR12 ;  /* 0x0000000c08107e25 */ /* 0x000fc6000f8e0010 */
[----:B------:R-:W-:-:S04]  /*5700*/  IADD3 R16, P2, R2, R16, RZ ;  /* 0x0000001002107210 */ /* 0x000fc80007f5e0ff */
[----:B------:R-:W-:-:S03]  /*5710*/  IADD3.X R17, R3, R9, R17, P2, !PT ;  /* 0x0000000903117210 */ /* 0x000fc600017fe411 */
[----:B------:R-:W-:-:S04]  /*5720*/  IMAD.WIDE.U32 R16, R10, UR8, R16 ;  /* 0x000000080a107c25 */ /* 0x000fc8000f8e0010 */
[----:B------:R-:W-:Y:S01]  /*5730*/  VIADD R17, R17, UR9 ;  /* 0x0000000911117c36 */ /* 0x000fe20008000000 */
[----:B--2---:R-:W-:-:S04]  /*5740*/  LEA R152, P2, R16, UR24, 0x2 ;  /* 0x0000001810987c11 */ /* 0x004fc8000f8410ff */
[----:B------:R-:W-:Y:S02]  /*5750*/  LEA.HI.X R153, R16, UR25, R17, 0x2, P2 ;  /* 0x0000001910997c11 */ /* 0x000fe400090f1411 */
[----:B------:R-:W-:-:S03]  /*5760*/  ISETP.GT.AND P2, PT, R0, 0x9, P1 ;  /* 0x000000090000780c */ /* 0x000fc60000f44270 */
[----:B------:R0:W-:Y:S10]  /*5770*/  STL.64 [R1+0x238], R152 ;  /* 0x0002389801007387 */ /* 0x0001f40000100a00 */
[----:B------:R-:W-:Y:S05]  /*5780*/  @!P2 BRA `(.L_x_30) ;  /* 0x000000000004a947 */ /* 0x000fea0003800000 */
[----:B------:R2:W5:Y:S02]  /*5790*/  LDG.E.LTC128B R11, desc[UR16][R152.64+0x20] ;  /* 0x00002010980b7981 */ /* 0x000564000c1e1920 */
.L_x_30:
[----:B------:R-:W-:Y:S05]  /*57a0*/  BSYNC B1 ;  /* 0x0000000000017941 */ /* 0x000fea0003800000 */
.L_x_29:
[----:B------:R-:W3:Y:S01]  /*57b0*/  LDL.LU R17, [R1+0x1c] ;  /* 0x00001c0001117983 */ /* 0x000ee20000300800 */
[----:B-----5:R-:W-:-:S03]  /*57c0*/  IMAD R16, R11, UR18, RZ ;  /* 0x000000120b107c24 */ /* 0x020fc6000f8e02ff */
[----:B------:R-:W4:Y:S01]  /*57d0*/  LDL.LU R22, [R1+0x20] ;  /* 0x0000200001167983 */ /* 0x000f220000300800 */
[----:B---3--:R-:W-:-:S05]  /*57e0*/  IMAD R16, R17, UR11, R16 ;  /* 0x0000000b11107c24 */ /* 0x008fca000f8e0210 */
[----:B------:R3:W-:Y:S01]  /*57f0*/  @P2 STG.E desc[UR16][R20.64+0x20], R16 ;  /* 0x0000201014002986 */ /* 0x0007e2000c101910 */
[----:B------:R-:W-:Y:S02]  /*5800*/  ISETP.GT.AND P2, PT, R0, 0x10, P0 ;  /* 0x000000100000780c */ /* 0x000fe40000744270 */
[----:B---3--:R-:W-:-:S05]  /*5810*/  MOV R16, UR22 ;  /* 0x0000001600107c02 */ /* 0x008fca0008000f00 */
[----:B------:R-:W-:-:S04]  /*5820*/  IMAD.WIDE.U32 R16, R16, 0x7, R18 ;  /* 0x0000000710107825 */ /* 0x000fc800078e0012 */
[----:B------:R-:W-:Y:S01]  /*5830*/  VIADD R20, R17, UR10 ;  /* 0x0000000a11147c36 */ /* 0x000fe20008000000 */
[----:B------:R-:W-:-:S05]  /*5840*/  IADD3 R17, P3, R6, R16, RZ ;  /* 0x0000001006117210 */ /* 0x000fca0007f7e0ff */
[----:B------:R-:W-:Y:S01]  /*5850*/  IMAD.X R19, R20, 0x1, R5, P3 ;  /* 0x0000000114137824 */ /* 0x000fe200018e0605 */
[----:B------:R-:W-:-:S04]  /*5860*/  LEA R18, P3, R17, UR24, 0x2 ;  /* 0x0000001811127c11 */ /* 0x000fc8000f8610ff */
[----:B------:R-:W-:-:S05]  /*5870*/  LEA.HI.X R19, R17, UR25, R19, 0x2, P3 ;  /* 0x0000001911137c11 */ /* 0x000fca00098f1413 */
[----:B------:R-:W3:Y:S01]  /*5880*/  @P2 LDG.E.LTC128B R11, desc[UR16][R18.64] ;  /* 0x00000010120b2981 */ /* 0x000ee2000c1e1920 */
[----:B------:R-:W-:Y:S01]  /*5890*/  USHF.L.U32 UR31, UR20, 0x6, URZ ;  /* 0x00000006141f7899 */ /* 0x000fe2000800063f */
[----:B------:R-:W-:Y:S01]  /*58a0*/  IADD3 R16, P5, R16, UR22, RZ ;  /* 0x0000001610107c10 */ /* 0x000fe2000ffbe0ff */
[----:B------:R-:W-:Y:S01]  /*58b0*/  USHF.L.U64.HI UR32, UR20, 0x6, UR21 ;  /* 0x0000000614207899 */ /* 0x000fe20008010215 */
[----:B------:R-:W-:Y:S01]  /*58c0*/  BSSY B1, `(.L_x_31) ;  /* 0x000000e000017945 */ /* 0x000fe20003800000 */
[----:B---3--:R-:W-:-:S04]  /*58d0*/  IMAD R17, R11, UR18, RZ ;  /* 0x000000120b117c24 */ /* 0x008fc8000f8e02ff */
[----:B----4-:R-:W-:Y:S01]  /*58e0*/  IMAD R17, R22, UR11, R17 ;  /* 0x0000000b16117c24 */ /* 0x010fe2000f8e0211 */
[----:B------:R-:W-:-:S04]  /*58f0*/  IADD3 R22, P3, R12, UR31, RZ ;  /* 0x0000001f0c167c10 */ /* 0x000fc8000ff7e0ff */
[----:B------:R-:W-:Y:S02]  /*5900*/  IADD3.X R23, R13, UR32, RZ, P3, !PT ;  /* 0x000000200d177c10 */ /* 0x000fe40009ffe4ff */
[----:B------:R-:W-:-:S03]  /*5910*/  IADD3 R19, P3, R16, R6, RZ ;  /* 0x0000000610137210 */ /* 0x000fc60007f7e0ff */
[----:B------:R3:W-:Y:S01]  /*5920*/  @P2 STG.E desc[UR16][R22.64], R17 ;  /* 0x0000001116002986 */ /* 0x0007e2000c101910 */
[----:B------:R-:W-:Y:S02]  /*5930*/  ISETP.GT.AND P2, PT, R0, 0x11, P0 ;  /* 0x000000110000780c */ /* 0x000fe40000744270 */
[----:B---3--:R-:W-:-:S05]  /*5940*/  IADD3.X R17, R20, UR23, RZ, P5, !PT ;  /* 0x0000001714117c10 */ /* 0x008fca000affe4ff */
[----:B------:R-:W-:Y:S01]  /*5950*/  IMAD.X R20, R17, 0x1, R5, P3 ;  /* 0x0000000111147824 */ /* 0x000fe200018e0605 */
[----:B------:R-:W-:-:S04]  /*5960*/  LEA R18, P3, R19, UR24, 0x2 ;  /* 0x0000001813127c11 */ /* 0x000fc8000f8610ff */
[----:B------:R-:W-:Y:S01]  /*5970*/  LEA.HI.X R19, R19, UR25, R20, 0x2, P3 ;  /* 0x0000001913137c11 */ /* 0x000fe200098f1414 */
[----:B------:R-:W-:Y:S08]  /*5980*/  @!P2 BRA `(.L_x_32) ;  /* 0x000000000004a947 */ /* 0x000ff00003800000 */
[----:B------:R3:W5:Y:S02]  /*5990*/  LDG.E.LTC128B R11, desc[UR16][R18.64] ;  /* 0x00000010120b7981 */ /* 0x000764000c1e1920 */
.L_x_32:
[----:B------:R-:W-:Y:S05]  /*59a0*/  BSYNC B1 ;  /* 0x0000000000017941 */ /* 0x000fea0003800000 */
.L_x_31:
[----:B------:R-:W4:Y:S01]  /*59b0*/  LDL.LU R20, [R1+0x24] ;  /* 0x0000240001147983 */ /* 0x000f220000300800 */
[----:B------:R-:W-:Y:S02]  /*59c0*/  UIMAD.WIDE.U32 UR14, UR22, 0x7, UR14 ;  /* 0x00000007160e78a5 */ /* 0x000fe4000f8e000e */
[----:B---3--:R-:W-:Y:S01]  /*59d0*/  MOV R18, UR22 ;  /* 0x0000001600127c02 */ /* 0x008fe20008000f00 */
[----:B------:R-:W-:Y:S01]  /*59e0*/  BSSY B1, `(.L_x_33) ;  /* 0x0000013000017945 */ /* 0x000fe20003800000 */
[----:B------:R-:W-:Y:S01]  /*59f0*/  ISETP.GT.AND P5, PT, R0, 0x10, P1 ;  /* 0x000000100000780c */ /* 0x000fe20000fa4270 */
[----:B------:R-:W-:-:S04]  /*5a00*/  UIADD3 UR14, UP0, UR14, UR22, URZ ;  /* 0x000000160e0e7290 */ /* 0x000fc8000ff1e03f */
[----:B------:R-:W-:-:S06]  /*5a10*/  UIADD3.X UR15, UR23, UR10, UR15, UP0, !UPT ;  /* 0x0000000a170f7290 */ /* 0x000fcc00087fe40f */
[----:B------:R-:W-:-:S03]  /*5a20*/  IMAD.WIDE.U32 R18, R8, R18, UR14 ;  /* 0x0000000e08127e25 */ /* 0x000fc6000f8e0012 */
[----:B------:R-:W-:-:S04]  /*5a30*/  IADD3 R18, P3, R2, R18, RZ ;  /* 0x0000001202127210 */ /* 0x000fc80007f7e0ff */
[----:B------:R-:W-:-:S03]  /*5a40*/  IADD3.X R19, R3, R9, R19, P3, !PT ;  /* 0x0000000903137210 */ /* 0x000fc60001ffe413 */
[----:B------:R-:W-:-:S04]  /*5a50*/  IMAD.WIDE.U32 R18, R10, UR8, R18 ;  /* 0x000000080a127c25 */ /* 0x000fc8000f8e0012 */
[----:B------:R-:W-:Y:S01]  /*5a60*/  VIADD R19, R19, UR9 ;  /* 0x0000000913137c36 */ /* 0x000fe20008000000 */
[----:B0-2---:R-:W-:-:S04]  /*5a70*/  LEA R152, P3, R18, UR24, 0x2 ;  /* 0x0000001812987c11 */ /* 0x005fc8000f8610ff */
[----:B------:R-:W-:Y:S01]  /*5a80*/  LEA.HI.X R153, R18, UR25, R19, 0x2, P3 ;  /* 0x0000001912997c11 */ /* 0x000fe200098f1413 */
[----:B-----5:R-:W-:-:S04]  /*5a90*/  IMAD R18, R11, UR18, RZ ;  /* 0x000000120b127c24 */ /* 0x020fc8000f8e02ff */
[----:B------:R0:W-:Y:S01]  /*5aa0*/  STL.64 [R1+0x230], R152 ;  /* 0x0002309801007387 */ /* 0x0001e20000100a00 */
[----:B----4-:R-:W-:Y:S01]  /*5ab0*/  IMAD R18, R20, UR11, R18 ;  /* 0x0000000b14127c24 */ /* 0x010fe2000f8e0212 */
[----:B------:R-:W-:-:S04]  /*5ac0*/  IADD3 R20, P3, R14, UR31, RZ ;  /* 0x0000001f0e147c10 */ /* 0x000fc8000ff7e0ff */
[----:B------:R-:W-:-:S05]  /*5ad0*/  IADD3.X R21, R15, UR32, RZ, P3, !PT ;  /* 0x000000200f157c10 */ /* 0x000fca0009ffe4ff */
[----:B------:R0:W-:Y:S01]  /*5ae0*/  @P2 STG.E desc[UR16][R20.64], R18 ;  /* 0x0000001214002986 */ /* 0x0001e2000c101910 */
[----:B------:R-:W-:Y:S05]  /*5af0*/  @!P5 BRA `(.L_x_34) ;  /* 0x000000000004d947 */ /* 0x000fea0003800000 */
[----:B------:R2:W5:Y:S02]  /*5b00*/  LDG.E.LTC128B R11, desc[UR16][R152.64+0x20] ;  /* 0x00002010980b7981 */ /* 0x000564000c1e1920 */
.L_x_34:
[----:B------:R-:W-:Y:S05]  /*5b10*/  BSYNC B1 ;  /* 0x0000000000017941 */ /* 0x000fea0003800000 */
.L_x_33:
[----:B------:R-:W3:Y:S01]  /*5b20*/  LDL.LU R19, [R1+0x28] ;  /* 0x0000280001137983 */ /* 0x000ee20000300800 */
[----:B0----5:R-:W-:Y:S01]  /*5b30*/  IMAD R18, R11, UR18, RZ ;  /* 0x000000120b127c24 */ /* 0x021fe2000f8e02ff */
[----:B------:R-:W-:Y:S01]  /*5b40*/  UIMAD.WIDE.U32 UR12, UR22, 0x7, UR12 ;  /* 0x00000007160c78a5 */ /* 0x000fe2000f8e000c */
[----:B------:R-:W-:Y:S03]  /*5b50*/  BSSY B1, `(.L_x_35) ;  /* 0x0000011000017945 */ /* 0x000fe60003800000 */
[----:B------:R-:W-:-:S04]  /*5b60*/  UIADD3 UR12, UP0, UR12, UR22, URZ ;  /* 0x000000160c0c7290 */ /* 0x000fc8000ff1e03f */
[----:B------:R-:W-:Y:S01]  /*5b70*/  UIADD3.X UR13, UR23, UR10, UR13, UP0, !UPT ;  /* 0x0000000a170d7290 */ /* 0x000fe200087fe40d */
        /* <DEDUP_REMOVED lines=14> */
.L_x_36:
[----:B------:R-:W-:Y:S05]  /*5c60*/  BSYNC B1 ;  /* 0x0000000000017941 */ /* 0x000fea0003800000 */
.L_x_35:
[----:B------:R-:W3:Y:S01]  /*5c70*/  LDL.LU R19, [R1+0x2c] ;  /* 0x00002c0001137983 */ /* 0x000ee20000300800 */
[----:B-----5:R-:W-:Y:S01]  /*5c80*/  IMAD R18, R11, UR18, RZ ;  /* 0x000000120b127c24 */ /* 0x020fe2000f8e02ff */
[----:B------:R-:W-:Y:S02]  /*5c90*/  ISETP.GT.AND P5, PT, R0, 0x18, P0 ;  /* 0x000000180000780c */ /* 0x000fe400007a4270 */
[----:B------:R-:W4:Y:S01]  /*5ca0*/  LDL.LU R22, [R1+0x30] ;  /* 0x0000300001167983 */ /* 0x000f220000300800 */
[----:B---3--:R-:W-:-:S05]  /*5cb0*/  IMAD R18, R19, UR11, R18 ;  /* 0x0000000b13127c24 */ /* 0x008fca000f8e0212 */
[----:B------:R3:W-:Y:S02]  /*5cc0*/  @P2 STG.E desc[UR16][R20.64+0x20], R18 ;  /* 0x0000201214002986 */ /* 0x0007e4000c101910 */
[----:B---3--:R-:W-:-:S05]  /*5cd0*/  MOV R18, UR22 ;  /* 0x0000001600127c02 */ /* 0x008fca0008000f00 */
[----:B------:R-:W-:-:S04]  /*5ce0*/  IMAD.WIDE.U32 R16, R18, 0x7, R16 ;  /* 0x0000000712107825 */ /* 0x000fc800078e0010 */
[----:B------:R-:W-:Y:S01]  /*5cf0*/  VIADD R21, R17, UR10 ;  /* 0x0000000a11157c36 */ /* 0x000fe20008000000 */
[----:B------:R-:W-:-:S05]  /*5d00*/  IADD3 R17, P2, R6, R16, RZ ;  /* 0x0000001006117210 */ /* 0x000fca0007f5e0ff */
[----:B------:R-:W-:Y:S01]  /*5d10*/  IMAD.X R19, R21, 0x1, R5, P2 ;  /* 0x0000000115137824 */ /* 0x000fe200010e0605 */
[----:B------:R-:W-:-:S04]  /*5d20*/  LEA R18, P2, R17, UR24, 0x2 ;  /* 0x0000001811127c11 */ /* 0x000fc8000f8410ff */
[----:B------:R-:W-:-:S05]  /*5d30*/  LEA.HI.X R19, R17, UR25, R19, 0x2, P2 ;  /* 0x0000001911137c11 */ /* 0x000fca00090f1413 */
[----:B------:R3:W2:Y:S01]  /*5d40*/  @P5 LDG.E.LTC128B R11, desc[UR16][R18.64] ;  /* 0x00000010120b5981 */ /* 0x0006a2000c1e1920 */
[----:B------:R-:W-:Y:S01]  /*5d50*/  UIMAD UR31, UR21, 0x60, URZ ;  /* 0x00000060151f78a4 */ /* 0x000fe2000f8e023f */
[----:B------:R-:W-:Y:S01]  /*5d60*/  IADD3 R20, P3, R16, UR22, RZ ;  /* 0x0000001610147c10 */ /* 0x000fe2000ff7e0ff */
[----:B------:R-:W-:Y:S01]  /*5d70*/  BSSY B1, `(.L_x_37) ;  /* 0x000000f000017945 */ /* 0x000fe20003800000 */
[----:B------:R-:W-:Y:S02]  /*5d80*/  ISETP.GT.AND P2, PT, R0, 0x19, P0 ;  /* 0x000000190000780c */ /* 0x000fe40000744270 */
[----:B------:R-:W-:Y:S02]  /*5d90*/  IADD3.X R21, R21, UR23, RZ, P3, !PT ;  /* 0x0000001715157c10 */ /* 0x000fe40009ffe4ff */
[----:B------:R-:W-:Y:S01]  /*5da0*/  IADD3 R17, P3, R20, R6, RZ ;  /* 0x0000000614117210 */ /* 0x000fe20007f7e0ff */
[----:B---3--:R-:W-:-:S04]  /*5db0*/  IMAD.U32 R18, RZ, RZ, UR20 ;  /* 0x00000014ff127e24 */ /* 0x008fc8000f8e00ff */
[----:B------:R-:W-:-:S05]  /*5dc0*/  IMAD.WIDE.U32 R18, R18, 0x60, R12 ;  /* 0x0000006012127825 */ /* 0x000fca00078e000c */
[----:B------:R-:W-:Y:S01]  /*5dd0*/  IADD3 R19, R19, UR31, RZ ;  /* 0x0000001f13137c10 */ /* 0x000fe2000fffe0ff */
[----:B--2---:R-:W-:-:S04]  /*5de0*/  IMAD R16, R11, UR18, RZ ;  /* 0x000000120b107c24 */ /* 0x004fc8000f8e02ff */
[----:B----4-:R-:W-:Y:S02]  /*5df0*/  IMAD R16, R22, UR11, R16 ;  /* 0x0000000b16107c24 */ /* 0x010fe4000f8e0210 */
[----:B------:R-:W-:-:S03]  /*5e00*/  IMAD.X R22, R21, 0x1, R5, P3 ;  /* 0x0000000115167824 */ /* 0x000fc600018e0605 */
[----:B------:R2:W-:Y:S02]  /*5e10*/  @P5 STG.E desc[UR16][R18.64], R16 ;  /* 0x0000001012005986 */ /* 0x0005e4000c101910 */
[----:B--2---:R-:W-:-:S04]  /*5e20*/  LEA R16, P3, R17, UR24, 0x2 ;  /* 0x0000001811107c11 */ /* 0x004fc8000f8610ff */
[----:B------:R-:W-:Y:S01]  /*5e30*/  LEA.HI.X R17, R17, UR25, R22, 0x2, P3 ;  /* 0x0000001911117c11 */ /* 0x000fe200098f1416 */
[----:B------:R-:W-:Y:S08]  /*5e40*/  @!P2 BRA `(.L_x_38) ;  /* 0x000000000004a947 */ /* 0x000ff00003800000 */
[----:B------:R2:W5:Y:S02]  /*5e50*/  LDG.E.LTC128B R11, desc[UR16][R16.64] ;  /* 0x00000010100b7981 */ /* 0x000564000c1e1920 */
.L_x_38:
[----:B------:R-:W-:Y:S05]  /*5e60*/  BSYNC B1 ;  /* 0x0000000000017941 */ /* 0x000fea0003800000 */
.L_x_37:
[----:B------:R-:W3:Y:S01]  /*5e70*/  LDL.LU R22, [R1+0x34] ;  /* 0x0000340001167983 */ /* 0x000ee20000300800 */
[----:B------:R-:W-:Y:S02]  /*5e80*/  UIMAD.WIDE.U32 UR14, UR22, 0x7, UR14 ;  /* 0x00000007160e78a5 */ /* 0x000fe4000f8e000e */
[----:B--2---:R-:W-:Y:S01]  /*5e90*/  IMAD.U32 R16, RZ, RZ, UR22 ;  /* 0x00000016ff107e24 */ /* 0x004fe2000f8e00ff */
[----:B------:R-:W-:Y:S01]  /*5ea0*/  BSSY B1, `(.L_x_39) ;  /* 0x0000014000017945 */ /* 0x000fe20003800000 */
[----:B------:R-:W-:-:S04]  /*5eb0*/  UIADD3 UR14, UP0, UR14, UR22, URZ ;  /* 0x000000160e0e7290 */ /* 0x000fc8000ff1e03f */
[----:B------:R-:W-:-:S06]  /*5ec0*/  UIADD3.X UR15, UR23, UR10, UR15, UP0, !UPT ;  /* 0x0000000a170f7290 */ /* 0x000fcc00087fe40f */
[----:B------:R-:W-:-:S03]  /*5ed0*/  IMAD.WIDE.U32 R16, R8, R16, UR14 ;  /* 0x0000000e08107e25 */ /* 0x000fc6000f8e0010 */
[----:B------:R-:W-:-:S04]  /*5ee0*/  IADD3 R16, P3, R2, R16, RZ ;  /* 0x0000001002107210 */ /* 0x000fc80007f7e0ff */
[----:B------:R-:W-:-:S03]  /*5ef0*/  IADD3.X R17, R3, R9, R17, P3, !PT ;  /* 0x0000000903117210 */ /* 0x000fc60001ffe411 */
[----:B------:R-:W-:-:S04]  /*5f00*/  IMAD.WIDE.U32 R16, R10, UR8, R16 ;  /* 0x000000080a107c25 */ /* 0x000fc8000f8e0010 */
[----:B------:R-:W-:Y:S01]  /*5f10*/  VIADD R17, R17, UR9 ;  /* 0x0000000911117c36 */ /* 0x000fe20008000000 */
[----:B0-----:R-:W-:-:S04]  /*5f20*/  LEA R152, P3, R16, UR24, 0x2 ;  /* 0x0000001810987c11 */ /* 0x001fc8000f8610ff */
[----:B------:R-:W-:Y:S01]  /*5f30*/  LEA.HI.X R153, R16, UR25, R17, 0x2, P3 ;  /* 0x0000001910997c11 */ /* 0x000fe200098f1411 */
[----:B-----5:R-:W-:Y:S01]  /*5f40*/  IMAD R16, R11, UR18, RZ ;  /* 0x000000120b107c24 */ /* 0x020fe2000f8e02ff */
[----:B------:R-:W-:Y:S02]  /*5f50*/  MOV R17, UR20 ;  /* 0x0000001400117c02 */ /* 0x000fe40008000f00 */
[----:B------:R-:W-:Y:S01]  /*5f60*/  ISETP.GT.AND P3, PT, R0, 0x18, P1 ;  /* 0x000000180000780c */ /* 0x000fe20000f64270 */
[----:B------:R0:W-:Y:S01]  /*5f70*/  STL.64 [R1+0x220], R152 ;  /* 0x0002209801007387 */ /* 0x0001e20000100a00 */
[----:B---3--:R-:W-:Y:S02]  /*5f80*/  IMAD R22, R22, UR11, R16 ;  /* 0x0000000b16167c24 */ /* 0x008fe4000f8e0210 */
[----:B------:R-:W-:-:S04]  /*5f90*/  IMAD.WIDE.U32 R16, R17, 0x60, R14 ;  /* 0x0000006011107825 */ /* 0x000fc800078e000e */
[----:B------:R-:W-:-:S05]  /*5fa0*/  VIADD R17, R17, UR31 ;  /* 0x0000001f11117c36 */ /* 0x000fca0008000000 */
[----:B------:R0:W-:Y:S01]  /*5fb0*/  @P2 STG.E desc[UR16][R16.64], R22 ;  /* 0x0000001610002986 */ /* 0x0001e2000c101910 */
[----:B------:R-:W-:Y:S05]  /*5fc0*/  @!P3 BRA `(.L_x_40) ;  /* 0x000000000004b947 */ /* 0x000fea0003800000 */
[----:B------:R2:W5:Y:S02]  /*5fd0*/  LDG.E.LTC128B R11, desc[UR16][R152.64+0x20] ;  /* 0x00002010980b7981 */ /* 0x000564000c1e1920 */
.L_x_40:
[----:B------:R-:W-:Y:S05]  /*5fe0*/  BSYNC B1 ;  /* 0x0000000000017941 */ /* 0x000fea0003800000 */
.L_x_39:
        /* <DEDUP_REMOVED lines=20> */
.L_x_42:
[----:B------:R-:W-:Y:S05]  /*6130*/  BSYNC B1 ;  /* 0x0000000000017941 */ /* 0x000fea0003800000 */
.L_x_41:
        /* <DEDUP_REMOVED lines=31> */
.L_x_44:
[----:B------:R-:W-:Y:S05]  /*6330*/  BSYNC B1 ;  /* 0x0000000000017941 */ /* 0x000fea0003800000 */
.L_x_43:
        /* <DEDUP_REMOVED lines=22> */
.L_x_46:
[----:B------:R-:W-:Y:S05]  /*64a0*/  BSYNC B1 ;  /* 0x0000000000017941 */ /* 0x000fea0003800000 */
.L_x_45:
        /* <DEDUP_REMOVED lines=20> */
.L_x_48:
[----:B------:R-:W-:Y:S05]  /*65f0*/  BSYNC B1 ;  /* 0x0000000000017941 */ /* 0x000fea0003800000 */
.L_x_47:
        /* <DEDUP_REMOVED lines=31> */
.L_x_50:
[----:B------:R-:W-:Y:S05]  /*67f0*/  BSYNC B1 ;  /* 0x0000000000017941 */ /* 0x000fea0003800000 */
.L_x_49:
        /* <DEDUP_REMOVED lines=23> */
.L_x_52:
[----:B------:R-:W-:Y:S05]  /*6970*/  BSYNC B1 ;  /* 0x0000000000017941 */ /* 0x000fea0003800000 */
.L_x_51:
        /* <DEDUP_REMOVED lines=20> */
.L_x_54:
[----:B------:R-:W-:Y:S05]  /*6ac0*/  BSYNC B1 ;  /* 0x0000000000017941 */ /* 0x000fea0003800000 */
.L_x_53:
        /* <DEDUP_REMOVED lines=14> */
[----:B------:R-:W-:Y:S01]  /*6bb0*/  IMAD.U32 R18, RZ, RZ, UR20 ;  /* 0x00000014ff127e24 */ /* 0x000fe2000f8e00ff */
[----:B------:R-:W-:Y:S01]  /*6bc0*/  UIMAD UR31, UR21, 0xc0, URZ ;  /* 0x000000c0151f78a4 */ /* 0x000fe2000f8e023f */
[----:B------:R-:W-:Y:S01]  /*6bd0*/  IADD3 R20, P3, R20, UR22, RZ ;  /* 0x0000001614147c10 */ /* 0x000fe2000ff7e0ff */
[----:B------:R-:W-:Y:S01]  /*6be0*/  BSSY B1, `(.L_x_55) ;  /* 0x000000e000017945 */ /* 0x000fe20003800000 */
[----:B------:R-:W-:Y:S01]  /*6bf0*/  IMAD.WIDE.U32 R18, R18, 0xc0, R12 ;  /* 0x000000c012127825 */ /* 0x000fe200078e000c */
[----:B------:R-:W-:Y:S02]  /*6c00*/  ISETP.GT.AND P2, PT, R0, 0x31, P0 ;  /* 0x000000310000780c */ /* 0x000fe40000744270 */
[----:B------:R-:W-:Y:S02]  /*6c10*/  IADD3.X R21, R21, UR23, RZ, P3, !PT ;  /* 0x0000001715157c10 */ /* 0x000fe40009ffe4ff */
[----:B------:R-:W-:-:S02]  /*6c20*/  IADD3 R19, R19, UR31, RZ ;  /* 0x0000001f13137c10 */ /* 0x000fc4000fffe0ff */
[----:B---3--:R-:W-:Y:S01]  /*6c30*/  IADD3 R17, P3, R20, R6, RZ ;  /* 0x0000000614117210 */ /* 0x008fe20007f7e0ff */
        /* <DEDUP_REMOVED lines=8> */
.L_x_56:
[----:B------:R-:W-:Y:S05]  /*6cc0*/  BSYNC B1 ;  /* 0x0000000000017941 */ /* 0x000fea0003800000 */
.L_x_55:
        /* <DEDUP_REMOVED lines=23> */
.L_x_58:
[----:B------:R-:W-:Y:S05]  /*6e40*/  BSYNC B1 ;  /* 0x0000000000017941 */ /* 0x000fea0003800000 */
.L_x_57:
        /* <DEDUP_REMOVED lines=20> */
.L_x_60:
[----:B------:R-:W-:Y:S05]  /*6f90*/  BSYNC B1 ;  /* 0x0000000000017941 */ /* 0x000fea0003800000 */
.L_x_59:
        /* <DEDUP_REMOVED lines=31> */
.L_x_62:
[----:B------:R-:W-:Y:S05]  /*7190*/  BSYNC B1 ;  /* 0x0000000000017941 */ /* 0x000fea0003800000 */
.L_x_61:
        /* <DEDUP_REMOVED lines=23> */
.L_x_64:
[----:B------:R-:W-:Y:S05]  /*7310*/  BSYNC B1 ;  /* 0x0000000000017941 */ /* 0x000fea0003800000 */
.L_x_63:
        /* <DEDUP_REMOVED lines=20> */
.L_x_66:
[----:B------:R-:W-:Y:S05]  /*7460*/  BSYNC B1 ;  /* 0x0000000000017941 */ /* 0x000fea0003800000 */
.L_x_65:
        /* <DEDUP_REMOVED lines=31> */
.L_x_68:
[----:B------:R-:W-:Y:S05]  /*7660*/  BSYNC B1 ;  /* 0x0000000000017941 */ /* 0x000fea0003800000 */
.L_x_67:
        /* <DEDUP_REMOVED lines=22> */
.L_x_70:
[----:B------:R-:W-:Y:S05]  /*77d0*/  BSYNC B1 ;  /* 0x0000000000017941 */ /* 0x000fea0003800000 */
.L_x_69:
        /* <DEDUP_REMOVED lines=17> */
[----:B------:R0:W-:Y:S10]  /*78f0*/  STL.64 [R1], R152 ;  /* 0x0000009801007387 */ /* 0x0001f40000100a00 */
[----:B------:R-:W-:Y:S05]  /*7900*/  @!P2 BRA `(.L_x_72) ;  /* 0x000000000004a947 */ /* 0x000fea0003800000 */
[----:B------:R2:W5:Y:S02]  /*7910*/  LDG.E.LTC128B R11, desc[UR16][R152.64+0x20] ;  /* 0x00002010980b7981 */ /* 0x000564000c1e1920 */
.L_x_72:
[----:B------:R-:W-:Y:S05]  /*7920*/  BSYNC B1 ;  /* 0x0000000000017941 */ /* 0x000fea0003800000 */
.L_x_71:
        /* <DEDUP_REMOVED lines=31> */
.L_x_74:
[----:B------:R-:W-:Y:S05]  /*7b20*/  BSYNC B1 ;  /* 0x0000000000017941 */ /* 0x000fea0003800000 */
.L_x_73:
        /* <DEDUP_REMOVED lines=11> */
[----:B------:R-:W-:-:S04]  /*7be0*/  LEA R236, P3, R16, UR24, 0x2 ;  /* 0x0000001810ec7c11 */ /* 0x000fc8000f8610ff */
[----:B------:R-:W-:Y:S01]  /*7bf0*/  LEA.HI.X R237, R16, UR25, R17, 0x2, P3 ;  /* 0x0000001910ed7c11 */ /* 0x000fe200098f1411 */
[----:B-----5:R-:W-:Y:S01]  /*7c00*/  IMAD R16, R11, UR18, RZ ;  /* 0x000000120b107c24 */ /* 0x020fe2000f8e02ff */
[----:B------:R-:W-:Y:S02]  /*7c10*/  MOV R17, UR20 ;  /* 0x0000001400117c02 */ /* 0x000fe40008000f00 */
[----:B------:R-:W-:Y:S01]  /*7c20*/  ISETP.GT.AND P3, PT, R0, 0x48, P1 ;  /* 0x000000480000780c */ /* 0x000fe20000f64270 */
[----:B---3--:R-:W-:Y:S02]  /*7c30*/  IMAD R22, R22, UR11, R16 ;  /* 0x0000000b16167c24 */ /* 0x008fe4000f8e0210 */
[----:B------:R-:W-:-:S04]  /*7c40*/  IMAD.WIDE.U32 R16, R17, 0x120, R14 ;  /* 0x0000012011107825 */ /* 0x000fc800078e000e */
[----:B------:R-:W-:-:S05]  /*7c50*/  VIADD R17, R17, UR31 ;  /* 0x0000001f11117c36 */ /* 0x000fca0008000000 */
[----:B------:R2:W-:Y:S01]  /*7c60*/  @P2 STG.E desc[UR16][R16.64], R22 ;  /* 0x0000001610002986 */ /* 0x0005e2000c101910 */
[----:B------:R-:W-:Y:S05]  /*7c70*/  @!P3 BRA `(.L_x_76) ;  /* 0x000000000004b947 */ /* 0x000fea0003800000 */
[----:B------:R3:W5:Y:S02]  /*7c80*/  LDG.E.LTC128B R11, desc[UR16][R236.64+0x20] ;  /* 0x00002010ec0b7981 */ /* 0x000764000c1e1920 */
.L_x_76:
[----:B------:R-:W-:Y:S05]  /*7c90*/  BSYNC B1 ;  /* 0x0000000000017941 */ /* 0x000fea0003800000 */
.L_x_75:
[----:B------:R-:W4:Y:S01]  /*7ca0*/  LDL.LU R23, [R1+0x98] ;  /* 0x0000980001177983 */ /* 0x000f220000300800 */
[----:B--2--5:R-:W-:Y:S01]  /*7cb0*/  IMAD R22, R11, UR18, RZ ;  /* 0x000000120b167c24 */ /* 0x024fe2000f8e02ff */
[----:B------:R-:W-:Y:S01]  /*7cc0*/  UIMAD.WIDE.U32 UR12, UR22, 0x7, UR12 ;  /* 0x00000007160c78a5 */ /* 0x000fe2000f8e000c */
[----:B------:R-:W-:Y:S03]  /*7cd0*/  BSSY B1, `(.L_x_77) ;  /* 0x0000010000017945 */ /* 0x000fe60003800000 */
[----:B------:R-:W-:-:S04]  /*7ce0*/  UIADD3 UR12, UP0, UR12, UR22, URZ ;  /* 0x000000160c0c7290 */ /* 0x000fc8000ff1e03f */
[----:B------:R-:W-:Y:S01]  /*7cf0*/  UIADD3.X UR13, UR23, UR10, UR13, UP0, !UPT ;  /* 0x0000000a170d7290 */ /* 0x000fe200087fe40d */
[----:B----4-:R-:W-:-:S05]  /*7d00*/  IMAD R22, R23, UR11, R22 ;  /* 0x0000000b17167c24 */ /* 0x010fca000f8e0216 */
[----:B------:R2:W-:Y:S02]  /*7d10*/  @P3 STG.E desc[UR16][R18.64+0x20], R22 ;  /* 0x0000201612003986 */ /* 0x0005e4000c101910 */
[----:B--2---:R-:W-:-:S04]  /*7d20*/  IMAD.U32 R18, RZ, RZ, UR22 ;  /* 0x00000016ff127e24 */ /* 0x004fc8000f8e00ff */
[----:B------:R-:W-:-:S03]  /*7d30*/  IMAD.WIDE.U32 R18, R8, R18, UR12 ;  /* 0x0000000c08127e25 */ /* 0x000fc6000f8e0012 */
[----:B------:R-:W-:-:S04]  /*7d40*/  IADD3 R18, P2, R2, R18, RZ ;  /* 0x0000001202127210 */ /* 0x000fc80007f5e0ff */
[----:B------:R-:W-:-:S03]  /*7d50*/  IADD3.X R19, R3, R9, R19, P2, !PT ;  /* 0x0000000903137210 */ /* 0x000fc600017fe413 */
[----:B------:R-:W-:-:S04]  /*7d60*/  IMAD.WIDE.U32 R18, R10, UR8, R18 ;  /* 0x000000080a127c25 */ /* 0x000fc8000f8e0012 */
[----:B------:R-:W-:Y:S01]  /*7d70*/  VIADD R19, R19, UR9 ;  /* 0x0000000913137c36 */ /* 0x000fe20008000000 */
[----:B------:R-:W-:-:S04]  /*7d80*/  LEA R234, P2, R18, UR24, 0x2 ;  /* 0x0000001812ea7c11 */ /* 0x000fc8000f8410ff */
[----:B------:R-:W-:Y:S02]  /*7d90*/  LEA.HI.X R235, R18, UR25, R19, 0x2, P2 ;  /* 0x0000001912eb7c11 */ /* 0x000fe400090f1413 */
[----:B------:R-:W-:-:S13]  /*7da0*/  ISETP.GT.AND P2, PT, R0, 0x49, P1 ;  /* 0x000000490000780c */ /* 0x000fda0000f44270 */
[----:B------:R-:W-:Y:S05]  /*7db0*/  @!P2 BRA `(.L_x_78) ;  /* 0x000000000004a947 */ /* 0x000fea0003800000 */
[----:B------:R2:W5:Y:S02]  /*7dc0*/  LDG.E.LTC128B R11, desc[UR16][R234.64+0x20] ;  /* 0x00002010ea0b7981 */ /* 0x000564000c1e1920 */
.L_x_78:
[----:B------:R-:W-:Y:S05]  /*7dd0*/  BSYNC B1 ;  /* 0x0000000000017941 */ /* 0x000fea0003800000 */
.L_x_77:
[----:B------:R-:W4:Y:S01]  /*7de0*/  LDL.LU R19, [R1+0x9c] ;  /* 0x00009c0001137983 */ /* 0x000f220000300800 */
[----:B-----5:R-:W-:Y:S01]  /*7df0*/  IMAD R18, R11, UR18, RZ ;  /* 0x000000120b127c24 */ /* 0x020fe2000f8e02ff */
[----:B------:R-:W-:Y:S02]  /*7e00*/  ISETP.GT.AND P5, PT, R0, 0x50, P0 ;  /* 0x000000500000780c */ /* 0x000fe400007a4270 */
[----:B------:R-:W3:Y:S01]  /*7e10*/  LDL.LU R22, [R1+0xa0] ;  /* 0x0000a00001167983 */ /* 0x000ee20000300800 */
[----:B----4-:R-:W-:-:S05]  /*7e20*/  IMAD R18, R19, UR11, R18 ;  /* 0x0000000b13127c24 */ /* 0x010fca000f8e0212 */
[----:B------:R4:W-:Y:S02]  /*7e30*/  @P2 STG.E desc[UR16][R16.64+0x20], R18 ;  /* 0x0000201210002986 */ /* 0x0009e4000c101910 */
[----:B----4-:R-:W-:-:S05]  /*7e40*/  MOV R16, UR22 ;  /* 0x0000001600107c02 */ /* 0x010fca0008000f00 */
        /* <DEDUP_REMOVED lines=15> */
[----:B----4-:R-:W-:Y:S01]  /*7f40*/  IADD3 R17, P3, R20, R6, RZ ;  /* 0x0000000614117210 */ /* 0x010fe20007f7e0ff */
[----:B--2---:R-:W-:-:S04]  /*7f50*/  IMAD R16, R11, UR18, RZ ;  /* 0x000000120b107c24 */ /* 0x004fc8000f8e02ff */
[----:B---3--:R-:W-:Y:S02]  /*7f60*/  IMAD R16, R22, UR11, R16 ;  /* 0x0000000b16107c24 */ /* 0x008fe4000f8e0210 */
[----:B------:R-:W-:-:S03]  /*7f70*/  IMAD.X R22, R21, 0x1, R5, P3 ;  /* 0x0000000115167824 */ /* 0x000fc600018e0605 */
[----:B------:R2:W-:Y:S02]  /*7f80*/  @P5 STG.E desc[UR16][R18.64], R16 ;  /* 0x0000001012005986 */ /* 0x0005e4000c101910 */
[----:B--2---:R-:W-:-:S04]  /*7f90*/  LEA R16, P3, R17, UR24, 0x2 ;  /* 0x0000001811107c11 */ /* 0x004fc8000f8610ff */
[----:B------:R-:W-:Y:S01]  /*7fa0*/  LEA.HI.X R17, R17, UR25, R22, 0x2, P3 ;  /* 0x0000001911117c11 */ /* 0x000fe200098f1416 */
[----:B------:R-:W-:Y:S08]  /*7fb0*/  @!P2 BRA `(.L_x_80) ;  /* 0x000000000004a947 */ /* 0x000ff00003800000 */
[----:B------:R2:W5:Y:S02]  /*7fc0*/  LDG.E.LTC128B R11, desc[UR16][R16.64] ;  /* 0x00000010100b7981 */ /* 0x000564000c1e1920 */
.L_x_80:
[----:B------:R-:W-:Y:S05]  /*7fd0*/  BSYNC B1 ;  /* 0x0000000000017941 */ /* 0x000fea0003800000 */
.L_x_79:
        /* <DEDUP_REMOVED lines=22> */
.L_x_82:
[----:B------:R-:W-:Y:S05]  /*8140*/  BSYNC B1 ;  /* 0x0000000000017941 */ /* 0x000fea0003800000 */
.L_x_81:
        /* <DEDUP_REMOVED lines=19> */
.L_x_84:
[----:B------:R-:W-:Y:S05]  /*8280*/  BSYNC B1 ;  /* 0x0000000000017941 */ /* 0x000fea0003800000 */
.L_x_83:
        /* <DEDUP_REMOVED lines=18> */
[----:B------:R-:W-:Y:S01]  /*83b0*/  IADD3.X R21, R18, UR23, RZ, P3, !PT ;  /* 0x0000001712157c10 */ /* 0x000fe20009ffe4ff */
[----:B----4-:R-:W-:-:S04]  /*83c0*/  IMAD.U32 R16, RZ, RZ, UR20 ;  /* 0x00000014ff107e24 */ /* 0x010fc8000f8e00ff */
[----:B------:R-:W-:-:S05]  /*83d0*/  IMAD.WIDE.U32 R16, R16, 0x160, R12 ;  /* 0x0000016010107825 */ /* 0x000fca00078e000c */
[----:B------:R-:W-:Y:S01]  /*83e0*/  IADD3 R17, R17, UR31, RZ ;  /* 0x0000001f11117c10 */ /* 0x000fe2000fffe0ff */
[----:B--2---:R-:W-:-:S04]  /*83f0*/  IMAD R19, R11, UR18, RZ ;  /* 0x000000120b137c24 */ /* 0x004fc8000f8e02ff */
[----:B---3--:R-:W-:-:S05]  /*8400*/  IMAD R19, R22, UR11, R19 ;  /* 0x0000000b16137c24 */ /* 0x008fca000f8e0213 */
[----:B------:R2:W-:Y:S02]  /*8410*/  @P5 STG.E desc[UR16][R16.64], R19 ;  /* 0x0000001310005986 */ /* 0x0005e4000c101910 */
[----:B--2---:R-:W-:-:S05]  /*8420*/  IADD3 R19, P3, R20, R6, RZ ;  /* 0x0000000614137210 */ /* 0x004fca0007f7e0ff */
[----:B------:R-:W-:Y:S01]  /*8430*/  IMAD.X R22, R21, 0x1, R5, P3 ;  /* 0x0000000115167824 */ /* 0x000fe200018e0605 */
[----:B------:R-:W-:-:S04]  /*8440*/  LEA R18, P3, R19, UR24, 0x2 ;  /* 0x0000001813127c11 */ /* 0x000fc8000f8610ff */
[----:B------:R-:W-:Y:S01]  /*8450*/  LEA.HI.X R19, R19, UR25, R22, 0x2, P3 ;  /* 0x0000001913137c11 */ /* 0x000fe200098f1416 */
[----:B------:R-:W-:Y:S08]  /*8460*/  @!P2 BRA `(.L_x_86) ;  /* 0x000000000004a947 */ /* 0x000ff00003800000 */
[----:B------:R2:W5:Y:S02]  /*8470*/  LDG.E.LTC128B R11, desc[UR16][R18.64] ;  /* 0x00000010120b7981 */ /* 0x000564000c1e1920 */
.L_x_86:
[----:B------:R-:W-:Y:S05]  /*8480*/  BSYNC B1 ;  /* 0x0000000000017941 */ /* 0x000fea0003800000 */
.L_x_85:
[----:B------:R-:W3:Y:S01]  /*8490*/  LDL.LU R23, [R1+0xb4] ;  /* 0x0000b40001177983 */ /* 0x000ee20000300800 */
[----:B------:R-:W-:Y:S02]  /*84a0*/  UIMAD.WIDE.U32 UR14, UR22, 0x7, UR14 ;  /* 0x00000007160e78a5 */ /* 0x000fe4000f8e000e */
[----:B--2---:R-:W-:Y:S01]  /*84b0*/  IMAD.U32 R18, RZ, RZ, UR22 ;  /* 0x00000016ff127e24 */ /* 0x004fe2000f8e00ff */
[----:B------:R-:W-:Y:S01]  /*84c0*/  BSSY B1, `(.L_x_87) ;  /* 0x0000013000017945 */ /* 0x000fe20003800000 */
[----:B-----5:R-:W-:Y:S01]  /*84d0*/  IMAD R22, R11, UR18, RZ ;  /* 0x000000120b167c24 */ /* 0x020fe2000f8e02ff */
        /* <DEDUP_REMOVED lines=8> */
[----:B------:R-:W-:Y:S02]  /*8560*/  LEA.HI.X R229, R18, UR25, R19, 0x2, P3 ;  /* 0x0000001912e57c11 */ /* 0x000fe400098f1413 */
[----:B------:R-:W-:Y:S02]  /*8570*/  MOV R18, UR20 ;  /* 0x0000001400127c02 */ /* 0x000fe40008000f00 */
[----:B------:R-:W-:-:S03]  /*8580*/  ISETP.GT.AND P3, PT, R0, 0x58, P1 ;  /* 0x000000580000780c */ /* 0x000fc60000f64270 */
[----:B------:R-:W-:-:S04]  /*8590*/  IMAD.WIDE.U32 R18, R18, 0x160, R14 ;  /* 0x0000016012127825 */ /* 0x000fc800078e000e */
[----:B------:R-:W-:Y:S02]  /*85a0*/  VIADD R19, R19, UR31 ;  /* 0x0000001f13137c36 */ /* 0x000fe40008000000 */
[----:B---3--:R-:W-:-:S05]  /*85b0*/  IMAD R22, R23, UR11, R22 ;  /* 0x0000000b17167c24 */ /* 0x008fca000f8e0216 */
[----:B------:R2:W-:Y:S01]  /*85c0*/  @P2 STG.E desc[UR16][R18.64], R22 ;  /* 0x0000001612002986 */ /* 0x0005e2000c101910 */
[----:B------:R-:W-:Y:S05]  /*85d0*/  @!P3 BRA `(.L_x_88) ;  /* 0x000000000004b947 */ /* 0x000fea0003800000 */
[----:B------:R3:W5:Y:S02]  /*85e0*/  LDG.E.LTC128B R11, desc[UR16][R228.64+0x20] ;  /* 0x00002010e40b7981 */ /* 0x000764000c1e1920 */
.L_x_88:
[----:B------:R-:W-:Y:S05]  /*85f0*/  BSYNC B1 ;  /* 0x0000000000017941 */ /* 0x000fea0003800000 */
.L_x_87:
        /* <DEDUP_REMOVED lines=19> */
.L_x_90:
[----:B------:R-:W-:Y:S05]  /*8730*/  BSYNC B1 ;  /* 0x0000000000017941 */ /* 0x000fea0003800000 */
.L_x_89:
        /* <DEDUP_REMOVED lines=31> */
.L_x_92:
[----:B------:R-:W-:Y:S05]  /*8930*/  BSYNC B1 ;  /* 0x0000000000017941 */ /* 0x000fea0003800000 */
.L_x_91:
[----:B0-----:R-:W3:Y:S01]  /*8940*/  LDL.LU R153, [R1+0xc4] ;  /* 0x0000c40001997983 */ /* 0x001ee20000300800 */
        /* <DEDUP_REMOVED lines=21> */
.L_x_94:
[----:B------:R-:W-:Y:S05]  /*8aa0*/  BSYNC B1 ;  /* 0x0000000000017941 */ /* 0x000fea0003800000 */
.L_x_93:
        /* <DEDUP_REMOVED lines=19> */
.L_x_96:
[----:B------:R-:W-:Y:S05]  /*8be0*/  BSYNC B1 ;  /* 0x0000000000017941 */ /* 0x000fea0003800000 */
.L_x_95:
        /* <DEDUP_REMOVED lines=31> */
.L_x_98:
[----:B------:R-:W-:Y:S05]  /*8de0*/  BSYNC B1 ;  /* 0x0000000000017941 */ /* 0x000fea0003800000 */
.L_x_97:
        /* <DEDUP_REMOVED lines=22> */
.L_x_100:
[----:B------:R-:W-:Y:S05]  /*8f50*/  BSYNC B1 ;  /* 0x0000000000017941 */ /* 0x000fea0003800000 */
.L_x_99:
        /* <DEDUP_REMOVED lines=19> */
.L_x_102:
[----:B------:R-:W-:Y:S05]  /*9090*/  BSYNC B1 ;  /* 0x0000000000017941 */ /* 0x000fea0003800000 */
.L_x_101:
        /* <DEDUP_REMOVED lines=20> */
[----:B----4-:R-:W-:-:S04]  /*91e0*/  IMAD.U32 R154, RZ, RZ, UR20 ;  /* 0x00000014ff9a7e24 */ /* 0x010fc8000f8e00ff */
[----:B------:R-:W-:-:S05]  /*91f0*/  IMAD.WIDE.U32 R154, R154, 0x1c0, R12 ;  /* 0x000001c09a9a7825 */ /* 0x000fca00078e000c */
[----:B------:R-:W-:Y:S01]  /*9200*/  IADD3 R155, R155, UR31, RZ ;  /* 0x0000001f9b9b7c10 */ /* 0x000fe2000fffe0ff */
        /* <DEDUP_REMOVED lines=8> */
.L_x_104:
[----:B------:R-:W-:Y:S05]  /*9290*/  BSYNC B1 ;  /* 0x0000000000017941 */ /* 0x000fea0003800000 */
.L_x_103:
        /* <DEDUP_REMOVED lines=22> */
.L_x_106:
[----:B------:R-:W-:Y:S05]  /*9400*/  BSYNC B1 ;  /* 0x0000000000017941 */ /* 0x000fea0003800000 */
.L_x_105:
        /* <DEDUP_REMOVED lines=19> */
.L_x_108:
[----:B------:R-:W-:Y:S05]  /*9540*/  BSYNC B1 ;  /* 0x0000000000017941 */ /* 0x000fea0003800000 */
.L_x_107:
        /* <DEDUP_REMOVED lines=31> */
.L_x_110:
[----:B------:R-:W-:Y:S05]  /*9740*/  BSYNC B1 ;  /* 0x0000000000017941 */ /* 0x000fea0003800000 */
.L_x_109:
        /* <DEDUP_REMOVED lines=22> */
.L_x_112:
[----:B------:R-:W-:Y:S05]  /*98b0*/  BSYNC B1 ;  /* 0x0000000000017941 */ /* 0x000fea0003800000 */
.L_x_111:
        /* <DEDUP_REMOVED lines=19> */
.L_x_114:
[----:B------:R-:W-:Y:S05]  /*99f0*/  BSYNC B1 ;  /* 0x0000000000017941 */ /* 0x000fea0003800000 */
.L_x_113:
[----:B------:R-:W4:Y:S01]  /*9a00*/  LDL.LU R166, [R1+0xfc] ;  /* 0x0000fc0001a67983 */ /* 0x000f220000300800 */
[----:B-----5:R-:W-:-:S03]  /*9a10*/  IMAD R164, R11, UR18, RZ ;  /* 0x000000120ba47c24 */ /* 0x020fc6000f8e02ff */
[----:B------:R-:W3:Y:S01]  /*9a20*/  LDL.LU R165, [R1+0x100] ;  /* 0x0001000001a57983 */ /* 0x000ee20000300800 */
[----:B----4-:R-:W-:-:S05]  /*9a30*/  IMAD R164, R166, UR11, R164 ;  /* 0x0000000ba6a47c24 */ /* 0x010fca000f8e02a4 */
[----:B------:R4:W-:Y:S01]  /*9a40*/  @P2 STG.E desc[UR16][R162.64+0x20], R164 ;  /* 0x000020a4a2002986 */ /* 0x0009e2000c101910 */
[----:B------:R-:W-:Y:S02]  /*9a50*/  ISETP.GT.AND P2, PT, R0, 0x80, P0 ;  /* 0x000000800000780c */ /* 0x000fe40000744270 */
        /* <DEDUP_REMOVED lines=8> */
[----:B------:R-:W-:Y:S01]  /*9ae0*/  USHF.L.U32 UR31, UR20, 0x9, URZ ;  /* 0x00000009141f7899 */ /* 0x000fe2000800063f */
[----:B------:R-:W-:Y:S01]  /*9af0*/  BSSY B1, `(.L_x_115) ;  /* 0x0000010000017945 */ /* 0x000fe20003800000 */
[----:B------:R-:W-:-:S04]  /*9b00*/  USHF.L.U64.HI UR32, UR20, 0x9, UR21 ;  /* 0x0000000914207899 */ /* 0x000fc80008010215 */
[----:B----4-:R-:W-:-:S04]  /*9b10*/  IADD3 R160, P3, R12, UR31, RZ ;  /* 0x0000001f0ca07c10 */ /* 0x010fc8000ff7e0ff */
[----:B------:R-:W-:Y:S02]  /*9b20*/  IADD3.X R161, R13, UR32, RZ, P3, !PT ;  /* 0x000000200da17c10 */ /* 0x000fe40009ffe4ff */
[----:B------:R-:W-:-:S04]  /*9b30*/  IADD3 R162, P3, R162, UR22, RZ ;  /* 0x00000016a2a27c10 */ /* 0x000fc8000ff7e0ff */
[----:B------:R-:W-:Y:S01]  /*9b40*/  IADD3.X R163, R163, UR23, RZ, P3, !PT ;  /* 0x00000017a3a37c10 */ /* 0x000fe20009ffe4ff */
[----:B--2---:R-:W-:-:S04]  /*9b50*/  IMAD R164, R11, UR18, RZ ;  /* 0x000000120ba47c24 */ /* 0x004fc8000f8e02ff */
[----:B---3--:R-:W-:Y:S01]  /*9b60*/  IMAD R164, R165, UR11, R164 ;  /* 0x0000000ba5a47c24 */ /* 0x008fe2000f8e02a4 */
[----:B------:R-:W-:-:S04]  /*9b70*/  IADD3 R165, P3, R162, R6, RZ ;  /* 0x00000006a2a57210 */ /* 0x000fc80007f7e0ff */
[----:B------:R2:W-:Y:S01]  /*9b80*/  @P2 STG.E desc[UR16][R160.64], R164 ;  /* 0x000000a4a0002986 */ /* 0x0005e2000c101910 */
[----:B------:R-:W-:Y:S01]  /*9b90*/  ISETP.GT.AND P2, PT, R0, 0x81, P0 ;  /* 0x000000810000780c */ /* 0x000fe20000744270 */
[----:B------:R-:W-:Y:S01]  /*9ba0*/  IMAD.X R166, R163, 0x1, R5, P3 ;  /* 0x00000001a3a67824 */ /* 0x000fe200018e0605 */
[----:B--2---:R-:W-:-:S04]  /*9bb0*/  LEA R164, P3, R165, UR24, 0x2 ;  /* 0x00000018a5a47c11 */ /* 0x004fc8000f8610ff */
[----:B------:R-:W-:-:S07]  /*9bc0*/  LEA.HI.X R165, R165, UR25, R166, 0x2, P3 ;  /* 0x00000019a5a57c11 */ /* 0x000fce00098f14a6 */
[----:B------:R-:W-:Y:S05]  /*9bd0*/  @!P2 BRA `(.L_x_116) ;  /* 0x000000000004a947 */ /* 0x000fea0003800000 */
[----:B------:R2:W5:Y:S02]  /*9be0*/  LDG.E.LTC128B R11, desc[UR16][R164.64] ;  /* 0x00000010a40b7981 */ /* 0x000564000c1e1920 */
.L_x_116:
[----:B------:R-:W-:Y:S05]  /*9bf0*/  BSYNC B1 ;  /* 0x0000000000017941 */ /* 0x000fea0003800000 */
.L_x_115:
[----:B------:R-:W3:Y:S01]  /*9c00*/  LDL.LU R169, [R1+0x104] ;  /* 0x0001040001a97983 */ /* 0x000ee20000300800 */
[----:B------:R-:W-:Y:S02]  /*9c10*/  UIMAD.WIDE.U32 UR14, UR22, 0x7, UR14 ;  /* 0x00000007160e78a5 */ /* 0x000fe4000f8e000e */
[----:B--2---:R-:W-:Y:S01]  /*9c20*/  MOV R164, UR22 ;  /* 0x0000001600a47c02 */ /* 0x004fe20008000f00 */
[----:B-----5:R-:W-:Y:S01]  /*9c30*/  IMAD R168, R11, UR18, RZ ;  /* 0x000000120ba87c24 */ /* 0x020fe2000f8e02ff */
[----:B------:R-:W-:Y:S01]  /*9c40*/  ISETP.GT.AND P5, PT, R0, 0x80, P1 ;  /* 0x000000800000780c */ /* 0x000fe20000fa4270 */
[----:B------:R-:W-:Y:S01]  /*9c50*/  UIADD3 UR14, UP0, UR14, UR22, URZ ;  /* 0x000000160e0e7290 */ /* 0x000fe2000ff1e03f */
[----:B------:R-:W-:Y:S03]  /*9c60*/  BSSY B1, `(.L_x_117) ;  /* 0x000000f000017945 */ /* 0x000fe60003800000 */
        /* <DEDUP_REMOVED lines=8> */
[----:B------:R-:W-:-:S04]  /*9cf0*/  IADD3 R166, P3, R14, UR31, RZ ;  /* 0x0000001f0ea67c10 */ /* 0x000fc8000ff7e0ff */
[----:B------:R-:W-:Y:S01]  /*9d00*/  IADD3.X R167, R15, UR32, RZ, P3, !PT ;  /* 0x000000200fa77c10 */ /* 0x000fe20009ffe4ff */
[----:B---3--:R-:W-:-:S05]  /*9d10*/  IMAD R168, R169, UR11, R168 ;  /* 0x0000000ba9a87c24 */ /* 0x008fca000f8e02a8 */
[----:B------:R2:W-:Y:S01]  /*9d20*/  @P2 STG.E desc[UR16][R166.64], R168 ;  /* 0x000000a8a6002986 */ /* 0x0005e2000c101910 */
[----:B------:R-:W-:Y:S05]  /*9d30*/  @!P5 BRA `(.L_x_118) ;  /* 0x000000000004d947 */ /* 0x000fea0003800000 */
[----:B------:R3:W5:Y:S02]  /*9d40*/  LDG.E.LTC128B R11, desc[UR16][R164.64+0x20] ;  /* 0x00002010a40b7981 */ /* 0x000764000c1e1920 */
.L_x_118:
[----:B------:R-:W-:Y:S05]  /*9d50*/  BSYNC B1 ;  /* 0x0000000000017941 */ /* 0x000fea0003800000 */
.L_x_117:
        /* <DEDUP_REMOVED lines=19> */
.L_x_120:
[----:B------:R-:W-:Y:S05]  /*9e90*/  BSYNC B1 ;  /* 0x0000000000017941 */ /* 0x000fea0003800000 */
.L_x_119:
        /* <DEDUP_REMOVED lines=23> */
[----:B---3--:R-:W-:Y:S01]  /*a010*/  IMAD R168, R169, UR11, R168 ;  /* 0x0000000ba9a87c24 */ /* 0x008fe2000f8e02a8 */
[----:B------:R-:W-:-:S04]  /*a020*/  IADD3 R169, P3, R162, R6, RZ ;  /* 0x00000006a2a97210 */ /* 0x000fc80007f7e0ff */
[----:B------:R2:W-:Y:S01]  /*a030*/  @P5 STG.E desc[UR16][R166.64], R168 ;  /* 0x000000a8a6005986 */ /* 0x0005e2000c101910 */
[----:B------:R-:W-:Y:S01]  /*a040*/  IMAD.X R170, R163, 0x1, R5, P3 ;  /* 0x00000001a3aa7824 */ /* 0x000fe200018e0605 */
[----:B--2---:R-:W-:-:S04]  /*a050*/  LEA R168, P3, R169, UR24, 0x2 ;  /* 0x00000018a9a87c11 */ /* 0x004fc8000f8610ff */
[----:B------:R-:W-:Y:S01]  /*a060*/  LEA.HI.X R169, R169, UR25, R170, 0x2, P3 ;  /* 0x00000019a9a97c11 */ /* 0x000fe200098f14aa */
[----:B------:R-:W-:Y:S08]  /*a070*/  @!P2 BRA `(.L_x_122) ;  /* 0x000000000004a947 */ /* 0x000ff00003800000 */
[----:B------:R2:W5:Y:S02]  /*a080*/  LDG.E.LTC128B R11, desc[UR16][R168.64] ;  /* 0x00000010a80b7981 */ /* 0x000564000c1e1920 */
.L_x_122:
[----:B------:R-:W-:Y:S05]  /*a090*/  BSYNC B1 ;  /* 0x0000000000017941 */ /* 0x000fea0003800000 */
.L_x_121:
        /* <DEDUP_REMOVED lines=22> */
.L_x_124:
[----:B------:R-:W-:Y:S05]  /*a200*/  BSYNC B1 ;  /* 0x0000000000017941 */ /* 0x000fea0003800000 */
.L_x_123:
        /* <DEDUP_REMOVED lines=19> */
.L_x_126:
[----:B------:R-:W-:Y:S05]  /*a340*/  BSYNC B1 ;  /* 0x0000000000017941 */ /* 0x000fea0003800000 */
.L_x_125:
        /* <DEDUP_REMOVED lines=31> */
.L_x_128:
[----:B------:R-:W-:Y:S05]  /*a540*/  BSYNC B1 ;  /* 0x0000000000017941 */ /* 0x000fea0003800000 */
.L_x_127:
        /* <DEDUP_REMOVED lines=22> */
.L_x_130:
[----:B------:R-:W-:Y:S05]  /*a6b0*/  BSYNC B1 ;  /* 0x0000000000017941 */ /* 0x000fea0003800000 */
.L_x_129:
        /* <DEDUP_REMOVED lines=19> */
.L_x_132:
[----:B------:R-:W-:Y:S05]  /*a7f0*/  BSYNC B1 ;  /* 0x0000000000017941 */ /* 0x000fea0003800000 */
.L_x_131:
        /* <DEDUP_REMOVED lines=31> */
.L_x_134:
[----:B------:R-:W-:Y:S05]  /*a9f0*/  BSYNC B1 ;  /* 0x0000000000017941 */ /* 0x000fea0003800000 */
.L_x_133:
        /* <DEDUP_REMOVED lines=22> */
.L_x_136:
[----:B------:R-:W-:Y:S05]  /*ab60*/  BSYNC B1 ;  /* 0x0000000000017941 */ /* 0x000fea0003800000 */
.L_x_135:
        /* <DEDUP_REMOVED lines=19> */
.L_x_138:
[----:B------:R-:W-:Y:S05]  /*aca0*/  BSYNC B1 ;  /* 0x0000000000017941 */ /* 0x000fea0003800000 */
.L_x_137:
        /* <DEDUP_REMOVED lines=31> */
.L_x_140:
[----:B------:R-:W-:Y:S05]  /*aea0*/  BSYNC B1 ;  /* 0x0000000000017941 */ /* 0x000fea0003800000 */
.L_x_139:
        /* <DEDUP_REMOVED lines=22> */
.L_x_142:
[----:B------:R-:W-:Y:S05]  /*b010*/  BSYNC B1 ;  /* 0x0000000000017941 */ /* 0x000fea0003800000 */
.L_x_141:
        /* <DEDUP_REMOVED lines=19> */
.L_x_144:
[----:B------:R-:W-:Y:S05]  /*b150*/  BSYNC B1 ;  /* 0x0000000000017941 */ /* 0x000fea0003800000 */
.L_x_143:
        /* <DEDUP_REMOVED lines=31> */
.L_x_146:
[----:B------:R-:W-:Y:S05]  /*b350*/  BSYNC B1 ;  /* 0x0000000000017941 */ /* 0x000fea0003800000 */
.L_x_145:
        /* <DEDUP_REMOVED lines=22> */
.L_x_148:
[----:B------:R-:W-:Y:S05]  /*b4c0*/  BSYNC B1 ;  /* 0x0000000000017941 */ /* 0x000fea0003800000 */
.L_x_147:
        /* <DEDUP_REMOVED lines=19> */
.L_x_150:
[----:B------:R-:W-:Y:S05]  /*b600*/  BSYNC B1 ;  /* 0x0000000000017941 */ /* 0x000fea0003800000 */
.L_x_149:
        /* <DEDUP_REMOVED lines=19> */
[----:B----4-:R-:W-:-:S05]  /*b740*/  MOV R186, UR20 ;  /* 0x0000001400ba7c02 */ /* 0x010fca0008000f00 */
[----:B------:R-:W-:-:S04]  /*b750*/  IMAD.WIDE.U32 R186, R186, 0x2c0, R12 ;  /* 0x000002c0baba7825 */ /* 0x000fc800078e000c */
[----:B------:R-:W-:Y:S02]  /*b760*/  VIADD R187, R187, UR31 ;  /* 0x0000001fbbbb7c36 */ /* 0x000fe40008000000 */
        /* <DEDUP_REMOVED lines=9> */
.L_x_152:
[----:B------:R-:W-:Y:S05]  /*b800*/  BSYNC B1 ;  /* 0x0000000000017941 */ /* 0x000fea0003800000 */
.L_x_151:
[----:B------:R-:W3:Y:S01]  /*b810*/  LDL.LU R193, [R1+0x164] ;  /* 0x0001640001c17983 */ /* 0x000ee20000300800 */
[----:B------:R-:W-:Y:S02]  /*b820*/  UIMAD.WIDE.U32 UR14, UR22, 0x7, UR14 ;  /* 0x00000007160e78a5 */ /* 0x000fe4000f8e000e */
[----:B--2---:R-:W-:Y:S01]  /*b830*/  MOV R188, UR22 ;  /* 0x0000001600bc7c02 */ /* 0x004fe20008000f00 */
[----:B-----5:R-:W-:Y:S01]  /*b840*/  IMAD R192, R11, UR18, RZ ;  /* 0x000000120bc07c24 */ /* 0x020fe2000f8e02ff */
        /* <DEDUP_REMOVED lines=10> */
[----:B------:R-:W-:Y:S01]  /*b8f0*/  IMAD.U32 R190, RZ, RZ, UR20 ;  /* 0x00000014ffbe7e24 */ /* 0x000fe2000f8e00ff */
[----:B------:R-:W-:-:S03]  /*b900*/  ISETP.GT.AND P3, PT, R0, 0xb0, P1 ;  /* 0x000000b00000780c */ /* 0x000fc60000f64270 */
[----:B------:R-:W-:-:S05]  /*b910*/  IMAD.WIDE.U32 R190, R190, 0x2c0, R14 ;  /* 0x000002c0bebe7825 */ /* 0x000fca00078e000e */
[----:B------:R-:W-:Y:S01]  /*b920*/  IADD3 R191, R191, UR31, RZ ;  /* 0x0000001fbfbf7c10 */ /* 0x000fe2000fffe0ff */
[----:B---3--:R-:W-:-:S05]  /*b930*/  IMAD R192, R193, UR11, R192 ;  /* 0x0000000bc1c07c24 */ /* 0x008fca000f8e02c0 */
[----:B------:R2:W-:Y:S01]  /*b940*/  @P2 STG.E desc[UR16][R190.64], R192 ;  /* 0x000000c0be002986 */ /* 0x0005e2000c101910 */
[----:B------:R-:W-:Y:S05]  /*b950*/  @!P3 BRA `(.L_x_154) ;  /* 0x000000000004b947 */ /* 0x000fea0003800000 */
[----:B------:R3:W5:Y:S02]  /*b960*/  LDG.E.LTC128B R11, desc[UR16][R188.64+0x20] ;  /* 0x00002010bc0b7981 */ /* 0x000764000c1e1920 */
.L_x_154:
[----:B------:R-:W-:Y:S05]  /*b970*/  BSYNC B1 ;  /* 0x0000000000017941 */ /* 0x000fea0003800000 */
.L_x_153:
        /* <DEDUP_REMOVED lines=19> */
.L_x_156:
[----:B------:R-:W-:Y:S05]  /*bab0*/  BSYNC B1 ;  /* 0x0000000000017941 */ /* 0x000fea0003800000 */
.L_x_155:
        /* <DEDUP_REMOVED lines=31> */
.L_x_158:
[----:B------:R-:W-:Y:S05]  /*bcb0*/  BSYNC B1 ;  /* 0x0000000000017941 */ /* 0x000fea0003800000 */
.L_x_157:
        /* <DEDUP_REMOVED lines=22> */
.L_x_160:
[----:B------:R-:W-:Y:S05]  /*be20*/  BSYNC B1 ;  /* 0x0000000000017941 */ /* 0x000fea0003800000 */
.L_x_159:
        /* <DEDUP_REMOVED lines=19> */
.L_x_162:
[----:B------:R-:W-:Y:S05]  /*bf60*/  BSYNC B1 ;  /* 0x0000000000017941 */ /* 0x000fea0003800000 */
.L_x_161:
        /* <DEDUP_REMOVED lines=31> */
.L_x_164:
[----:B------:R-:W-:Y:S05]  /*c160*/  BSYNC B1 ;  /* 0x0000000000017941 */ /* 0x000fea0003800000 */
.L_x_163:
        /* <DEDUP_REMOVED lines=22> */
.L_x_166:
[----:B------:R-:W-:Y:S05]  /*c2d0*/  BSYNC B1 ;  /* 0x0000000000017941 */ /* 0x000fea0003800000 */
.L_x_165:
        /* <DEDUP_REMOVED lines=19> */
.L_x_168:
[----:B------:R-:W-:Y:S05]  /*c410*/  BSYNC B1 ;  /* 0x0000000000017941 */ /* 0x000fea0003800000 */
.L_x_167:
        /* <DEDUP_REMOVED lines=31> */
.L_x_170:
[----:B------:R-:W-:Y:S05]  /*c610*/  BSYNC B1 ;  /* 0x0000000000017941 */ /* 0x000fea0003800000 */
.L_x_169:
        /* <DEDUP_REMOVED lines=22> */
.L_x_172:
[----:B------:R-:W-:Y:S05]  /*c780*/  BSYNC B1 ;  /* 0x0000000000017941 */ /* 0x000fea0003800000 */
.L_x_171:
        /* <DEDUP_REMOVED lines=19> */
.L_x_174:
[----:B------:R-:W-:Y:S05]  /*c8c0*/  BSYNC B1 ;  /* 0x0000000000017941 */ /* 0x000fea0003800000 */
.L_x_173:
        /* <DEDUP_REMOVED lines=31> */
.L_x_176:
[----:B------:R-:W-:Y:S05]  /*cac0*/  BSYNC B1 ;  /* 0x0000000000017941 */ /* 0x000fea0003800000 */
.L_x_175:
        /* <DEDUP_REMOVED lines=22> */
.L_x_178:
[----:B------:R-:W-:Y:S05]  /*cc30*/  BSYNC B1 ;  /* 0x0000000000017941 */ /* 0x000fea0003800000 */
.L_x_177:
        /* <DEDUP_REMOVED lines=19> */
.L_x_180:
[----:B------:R-:W-:Y:S05]  /*cd70*/  BSYNC B1 ;  /* 0x0000000000017941 */ /* 0x000fea0003800000 */
.L_x_179:
        /* <DEDUP_REMOVED lines=31> */
.L_x_182:
[----:B------:R-:W-:Y:S05]  /*cf70*/  BSYNC B1 ;  /* 0x0000000000017941 */ /* 0x000fea0003800000 */
.L_x_181:
        /* <DEDUP_REMOVED lines=22> */
.L_x_184:
[----:B------:R-:W-:Y:S05]  /*d0e0*/  BSYNC B1 ;  /* 0x0000000000017941 */ /* 0x000fea0003800000 */
.L_x_183:
        /* <DEDUP_REMOVED lines=19> */
.L_x_186:
[----:B------:R-:W-:Y:S05]  /*d220*/  BSYNC B1 ;  /* 0x0000000000017941 */ /* 0x000fea0003800000 */
.L_x_185:
        /* <DEDUP_REMOVED lines=31> */
.L_x_188:
[----:B------:R-:W-:Y:S05]  /*d420*/  BSYNC B1 ;  /* 0x0000000000017941 */ /* 0x000fea0003800000 */
.L_x_187:
        /* <DEDUP_REMOVED lines=22> */
.L_x_190:
[----:B------:R-:W-:Y:S05]  /*d590*/  BSYNC B1 ;  /* 0x0000000000017941 */ /* 0x000fea0003800000 */
.L_x_189:
        /* <DEDUP_REMOVED lines=19> */
.L_x_192:
[----:B------:R-:W-:Y:S05]  /*d6d0*/  BSYNC B1 ;  /* 0x0000000000017941 */ /* 0x000fea0003800000 */
.L_x_191:
        /* <DEDUP_REMOVED lines=31> */
.L_x_194:
[----:B------:R-:W-:Y:S05]  /*d8d0*/  BSYNC B1 ;  /* 0x0000000000017941 */ /* 0x000fea0003800000 */
.L_x_193:
        /* <DEDUP_REMOVED lines=22> */
.L_x_196:
[----:B------:R-:W-:Y:S05]  /*da40*/  BSYNC B1 ;  /* 0x0000000000017941 */ /* 0x000fea0003800000 */
.L_x_195:
        /* <DEDUP_REMOVED lines=19> */
.L_x_198:
[----:B------:R-:W-:Y:S05]  /*db80*/  BSYNC B1 ;  /* 0x0000000000017941 */ /* 0x000fea0003800000 */
.L_x_197:
        /* <DEDUP_REMOVED lines=31> */
.L_x_200:
[----:B------:R-:W-:Y:S05]  /*dd80*/  BSYNC B1 ;  /* 0x0000000000017941 */ /* 0x000fea0003800000 */
.L_x_199:
        /* <DEDUP_REMOVED lines=22> */
.L_x_202:
[----:B------:R-:W-:Y:S05]  /*def0*/  BSYNC B1 ;  /* 0x0000000000017941 */ /* 0x000fea0003800000 */
.L_x_201:
        /* <DEDUP_REMOVED lines=19> */
.L_x_204:
[----:B------:R-:W-:Y:S05]  /*e030*/  BSYNC B1 ;  /* 0x0000000000017941 */ /* 0x000fea0003800000 */
.L_x_203:
        /* <DEDUP_REMOVED lines=15> */
[----:B------:R-:W-:Y:S01]  /*e130*/  ISETP.GT.AND P0, PT, R0, 0xf9, P0 ;  /* 0x000000f90000780c */ /* 0x000fe20000704270 */
[----:B------:R-:W-:Y:S01]  /*e140*/  BSSY B1, `(.L_x_205) ;  /* 0x000000e000017945 */ /* 0x000fe20003800000 */
[----:B----4-:R-:W-:Y:S02]  /*e150*/  IADD3 R222, P3, P5, R6, UR22, R162 ;  /* 0x0000001606de7c10 */ /* 0x010fe4000fd7e0a2 */
[----:B------:R-:W-:Y:S02]  /*e160*/  MOV R162, UR20 ;  /* 0x0000001400a27c02 */ /* 0x000fe40008000f00 */
[----:B------:R-:W-:-:S03]  /*e170*/  IADD3.X R5, R5, UR23, R4, P3, P5 ;  /* 0x0000001705057c10 */ /* 0x000fc60009fea404 */
[----:B------:R-:W-:-:S04]  /*e180*/  IMAD.WIDE.U32 R162, R162, 0x3e0, R12 ;  /* 0x000003e0a2a27825 */ /* 0x000fc800078e000c */
[----:B------:R-:W-:Y:S02]  /*e190*/  VIADD R7, R163, UR21 ;  /* 0x00000015a3077c36 */ /* 0x000fe40008000000 */
[----:B------:R-:W-:Y:S02]  /*e1a0*/  @P2 IMAD.MOV.U32 R6, RZ, RZ, R162 ;  /* 0x000000ffff062224 */ /* 0x000fe400078e00a2 */
[----:B--2---:R-:W-:-:S04]  /*e1b0*/  IMAD R223, R11, UR18, RZ ;  /* 0x000000120bdf7c24 */ /* 0x004fc8000f8e02ff */
[----:B---3--:R-:W-:-:S05]  /*e1c0*/  IMAD R223, R226, UR11, R223 ;  /* 0x0000000be2df7c24 */ /* 0x008fca000f8e02df */
[----:B------:R2:W-:Y:S01]  /*e1d0*/  @P2 STG.E desc[UR16][R6.64], R223 ;  /* 0x000000df06002986 */ /* 0x0005e2000c101910 */
[----:B------:R-:W-:-:S04]  /*e1e0*/  LEA R4, P2, R222, UR24, 0x2 ;  /* 0x00000018de047c11 */ /* 0x000fc8000f8410ff */
[----:B------:R-:W-:Y:S01]  /*e1f0*/  LEA.HI.X R5, R222, UR25, R5, 0x2, P2 ;  /* 0x00000019de057c11 */ /* 0x000fe200090f1405 */
[----:B------:R-:W-:Y:S08]  /*e200*/  @!P0 BRA `(.L_x_206) ;  /* 0x0000000000048947 */ /* 0x000ff00003800000 */
[----:B------:R3:W5:Y:S02]  /*e210*/  LDG.E.LTC128B R11, desc[UR16][R4.64] ;  /* 0x00000010040b7981 */ /* 0x000764000c1e1920 */
.L_x_206:
[----:B------:R-:W-:Y:S05]  /*e220*/  BSYNC B1 ;  /* 0x0000000000017941 */ /* 0x000fea0003800000 */
.L_x_205:
[----:B------:R-:W4:Y:S01]  /*e230*/  LDL.LU R227, [R1+0x1f4] ;  /* 0x0001f40001e37983 */ /* 0x000f220000300800 */
[----:B------:R-:W-:Y:S01]  /*e240*/  UIMAD.WIDE.U32 UR14, UR22, 0x7, UR14 ;  /* 0x00000007160e78a5 */ /* 0x000fe2000f8e000e */
[----:B-----5:R-:W-:Y:S01]  /*e250*/  IMAD R226, R11, UR18, RZ ;  /* 0x000000120be27c24 */ /* 0x020fe2000f8e02ff */
[----:B------:R-:W-:Y:S02]  /*e260*/  BSSY B1, `(.L_x_207) ;  /* 0x0000013000017945 */ /* 0x000fe40003800000 */
[----:B------:R-:W-:-:S04]  /*e270*/  UIADD3 UR21, UP0, UR14, UR22, URZ ;  /* 0x000000160e157290 */ /* 0x000fc8000ff1e03f */
[----:B------:R-:W-:Y:S02]  /*e280*/  UIADD3.X UR14, UR23, UR10, UR15, UP0, !UPT ;  /* 0x0000000a170e7290 */ /* 0x000fe400087fe40f */
[----:B---3--:R-:W-:-:S04]  /*e290*/  MOV R4, UR21 ;  /* 0x0000001500047c02 */ /* 0x008fc80008000f00 */
[----:B------:R-:W-:Y:S02]  /*e2a0*/  IMAD.U32 R5, RZ, RZ, UR14 ;  /* 0x0000000eff057e24 */ /* 0x000fe4000f8e00ff */
[----:B------:R-:W-:-:S03]  /*e2b0*/  IMAD.WIDE.U32 R4, R8, UR22, R4 ;  /* 0x0000001608047c25 */ /* 0x000fc6000f8e0004 */
[----:B------:R-:W-:-:S04]  /*e2c0*/  IADD3 R222, P2, R2, R4, RZ ;  /* 0x0000000402de7210 */ /* 0x000fc80007f5e0ff */
[----:B--2---:R-:W-:-:S03]  /*e2d0*/  IADD3.X R223, R3, R9, R5, P2, !PT ;  /* 0x0000000903df7210 */ /* 0x004fc600017fe405 */
[----:B------:R-:W-:-:S04]  /*e2e0*/  IMAD.WIDE.U32 R222, R10, UR8, R222 ;  /* 0x000000080ade7c25 */ /* 0x000fc8000f8e00de */
[----:B------:R-:W-:Y:S01]  /*e2f0*/  VIADD R5, R223, UR9 ;  /* 0x00000009df057c36 */ /* 0x000fe20008000000 */
[----:B------:R-:W-:-:S04]  /*e300*/  LEA R4, P2, R222, UR24, 0x2 ;  /* 0x00000018de047c11 */ /* 0x000fc8000f8410ff */
[----:B------:R-:W-:Y:S02]  /*e310*/  LEA.HI.X R5, R222, UR25, R5, 0x2, P2 ;  /* 0x00000019de057c11 */ /* 0x000fe400090f1405 */
[----:B------:R-:W-:Y:S02]  /*e320*/  IADD3 R222, P3, R162, UR26, RZ ;  /* 0x0000001aa2de7c10 */ /* 0x000fe4000ff7e0ff */
[----:B------:R-:W-:Y:S02]  /*e330*/  ISETP.GT.AND P2, PT, R0, 0xf8, P1 ;  /* 0x000000f80000780c */ /* 0x000fe40000f44270 */
[----:B------:R-:W-:Y:S01]  /*e340*/  IADD3.X R223, R7, UR27, RZ, P3, !PT ;  /* 0x0000001b07df7c10 */ /* 0x000fe20009ffe4ff */
[----:B----4-:R-:W-:-:S05]  /*e350*/  IMAD R226, R227, UR11, R226 ;  /* 0x0000000be3e27c24 */ /* 0x010fca000f8e02e2 */
[----:B------:R2:W-:Y:S05]  /*e360*/  @P0 STG.E desc[UR16][R222.64], R226 ;  /* 0x000000e2de000986 */ /* 0x0005ea000c101910 */
[----:B------:R-:W-:Y:S05]  /*e370*/  @!P2 BRA `(.L_x_208) ;  /* 0x000000000004a947 */ /* 0x000fea0003800000 */
[----:B------:R3:W5:Y:S02]  /*e380*/  LDG.E.LTC128B R11, desc[UR16][R4.64+0x20] ;  /* 0x00002010040b7981 */ /* 0x000764000c1e1920 */
.L_x_208:
[----:B------:R-:W-:Y:S05]  /*e390*/  BSYNC B1 ;  /* 0x0000000000017941 */ /* 0x000fea0003800000 */
.L_x_207:
[----:B------:R-:W-:-:S04]  /*e3a0*/  UIMAD.WIDE.U32 UR12, UR22, 0x7, UR12 ;  /* 0x00000007160c78a5 */ /* 0x000fc8000f8e000c */
[----:B------:R-:W-:-:S04]  /*e3b0*/  UIADD3 UR12, UP0, UR12, UR22, URZ ;  /* 0x000000160c0c7290 */ /* 0x000fc8000ff1e03f */
[----:B------:R-:W-:Y:S02]  /*e3c0*/  UIADD3.X UR10, UR23, UR10, UR13, UP0, !UPT ;  /* 0x0000000a170a7290 */ /* 0x000fe400087fe40d */
[----:B--2---:R-:W-:-:S04]  /*e3d0*/  MOV R226, UR12 ;  /* 0x0000000c00e27c02 */ /* 0x004fc80008000f00 */
[----:B------:R-:W-:Y:S02]  /*e3e0*/  IMAD.U32 R227, RZ, RZ, UR10 ;  /* 0x0000000affe37e24 */ /* 0x000fe4000f8e00ff */
[----:B------:R-:W-:-:S03]  /*e3f0*/  IMAD.WIDE.U32 R226, R8, UR22, R226 ;  /* 0x0000001608e27c25 */ /* 0x000fc6000f8e00e2 */
[----:B------:R-:W-:-:S03]  /*e400*/  IADD3 R2, P0, R2, R226, RZ ;  /* 0x000000e202027210 */ /* 0x000fc60007f1e0ff */
[----:B------:R-:W2:Y:S01]  /*e410*/  LDL.LU R226, [R1+0x1f8] ;  /* 0x0001f80001e27983 */ /* 0x000ea20000300800 */
[----:B------:R-:W-:-:S03]  /*e420*/  IADD3.X R3, R3, R9, R227, P0, !PT ;  /* 0x0000000903037210 */ /* 0x000fc600007fe4e3 */
[----:B------:R-:W4:Y:S01]  /*e430*/  LDL R227, [R1+0x208] ;  /* 0x0002080001e37983 */ /* 0x000f220000100800 */
[----:B-----5:R-:W-:Y:S01]  /*e440*/  IMAD R6, R11, UR18, RZ ;  /* 0x000000120b067c24 */ /* 0x020fe2000f8e02ff */
[----:B------:R-:W-:Y:S02]  /*e450*/  @P2 MOV R163, R7 ;  /* 0x0000000700a32202 */ /* 0x000fe40000000f00 */
[----:B------:R-:W-:Y:S01]  /*e460*/  ISETP.GT.AND P1, PT, R0, 0xf9, P1 ;  /* 0x000000f90000780c */ /* 0x000fe20000f24270 */
[----:B------:R-:W-:Y:S01]  /*e470*/  IMAD.WIDE.U32 R8, R10, UR8, R2 ;  /* 0x000000080a087c25 */ /* 0x000fe2000f8e0002 */
[----:B------:R-:W-:Y:S03]  /*e480*/  BSSY B1, `(.L_x_209) ;  /* 0x0000009000017945 */ /* 0x000fe60003800000 */
[----:B------:R-:W-:Y:S01]  /*e490*/  VIADD R3, R9, UR9 ;  /* 0x0000000909037c36 */ /* 0x000fe20008000000 */
[----:B------:R-:W-:-:S04]  /*e4a0*/  LEA R2, P3, R8, UR24, 0x2 ;  /* 0x0000001808027c11 */ /* 0x000fc8000f8610ff */
[----:B------:R-:W-:Y:S01]  /*e4b0*/  LEA.HI.X R3, R8, UR25, R3, 0x2, P3 ;  /* 0x0000001908037c11 */ /* 0x000fe200098f1403 */
[----:B--2---:R-:W-:-:S05]  /*e4c0*/  IMAD R6, R226, UR11, R6 ;  /* 0x0000000be2067c24 */ /* 0x004fca000f8e0206 */
[----:B------:R2:W-:Y:S01]  /*e4d0*/  @P2 STG.E desc[UR16][R162.64+0x20], R6 ;  /* 0x00002006a2002986 */ /* 0x0005e2000c101910 */
[----:B----4-:R-:W-:Y:S01]  /*e4e0*/  ISETP.GT.AND P0, PT, R227, 0x80, PT ;  /* 0x00000080e300780c */ /* 0x010fe20003f04270 */
[----:B------:R-:W-:-:S12]  /*e4f0*/  @!P1 BRA `(.L_x_210) ;  /* 0x0000000000049947 */ /* 0x000fd80003800000 */
[----:B------:R4:W5:Y:S02]  /*e500*/  LDG.E.LTC128B R11, desc[UR16][R2.64+0x20] ;  /* 0x00002010020b7981 */ /* 0x000964000c1e1920 */
.L_x_210:
[----:B------:R-:W-:Y:S05]  /*e510*/  BSYNC B1 ;  /* 0x0000000000017941 */ /* 0x000fea0003800000 */
.L_x_209:
[----:B------:R-:W3:Y:S01]  /*e520*/  LDL.LU R7, [R1+0x1fc] ;  /* 0x0001fc0001077983 */ /* 0x000ee20000300800 */
[----:B--2--5:R-:W-:Y:S01]  /*e530*/  IMAD R6, R11, UR18, RZ ;  /* 0x000000120b067c24 */ /* 0x024fe2000f8e02ff */
[----:B------:R-:W-:Y:S01]  /*e540*/  ISETP.GT.AND P2, PT, R0, RZ, P0 ;  /* 0x000000ff0000720c */ /* 0x000fe20000744270 */
[----:B------:R-:W-:Y:S02]  /*e550*/  BSSY B1, `(.L_x_211) ;  /* 0x0000006000017945 */ /* 0x000fe40003800000 */
[----:B---3--:R-:W-:-:S05]  /*e560*/  IMAD R6, R7, UR11, R6 ;  /* 0x0000000b07067c24 */ /* 0x008fca000f8e0206 */
[----:B------:R2:W-:Y:S05]  /*e570*/  @P1 STG.E desc[UR16][R222.64+0x20], R6 ;  /* 0x00002006de001986 */ /* 0x0005ea000c101910 */
[----:B------:R-:W-:Y:S05]  /*e580*/  @!P2 BRA `(.L_x_212) ;  /* 0x000000000008a947 */ /* 0x000fea0003800000 */
[----:B------:R-:W3:Y:S04]  /*e590*/  LDL.64 R8, [R1+0x250] ;  /* 0x0002500001087983 */ /* 0x000ee80000100a00 */
[----:B---3--:R3:W5:Y:S02]  /*e5a0*/  LDG.E.LTC128B R11, desc[UR16][R8.64+0x200] ;  /* 0x00020010080b7981 */ /* 0x008764000c1e1920 */
.L_x_212:
[----:B------:R-:W-:Y:S05]  /*e5b0*/  BSYNC B1 ;  /* 0x0000000000017941 */ /* 0x000fea0003800000 */
.L_x_211:
[----:B--2--5:R-:W-:Y:S01]  /*e5c0*/  IMAD R6, R11, UR18, RZ ;  /* 0x000000120b067c24 */ /* 0x024fe2000f8e02ff */
[----:B------:R-:W-:Y:S01]  /*e5d0*/  ISETP.GT.AND P3, PT, R0, 0x1, P0 ;  /* 0x000000010000780c */ /* 0x000fe20000764270 */
[----:B------:R-:W-:Y:S01]  /*e5e0*/  BSSY B1, `(.L_x_213) ;  /* 0x0000007000017945 */ /* 0x000fe20003800000 */
[----:B------:R-:W-:Y:S01]  /*e5f0*/  ISETP.GT.AND P1, PT, R227, 0x88, PT ;  /* 0x00000088e300780c */ /* 0x000fe20003f24270 */
[----:B------:R-:W-:-:S05]  /*e600*/  IMAD R6, R24, UR11, R6 ;  /* 0x0000000b18067c24 */ /* 0x000fca000f8e0206 */
[----:B------:R2:W-:Y:S05]  /*e610*/  @P2 STG.E desc[UR16][R12.64+0x200], R6 ;  /* 0x000200060c002986 */ /* 0x0005ea000c101910 */
[----:B------:R-:W-:Y:S05]  /*e620*/  @!P3 BRA `(.L_x_214) ;  /* 0x000000000008b947 */ /* 0x000fea0003800000 */
[----:B---3--:R-:W3:Y:S04]  /*e630*/  LDL.64 R8, [R1+0x248] ;  /* 0x0002480001087983 */ /* 0x008ee80000100a00 */
[----:B---3--:R3:W5:Y:S02]  /*e640*/  LDG.E.LTC128B R11, desc[UR16][R8.64+0x200] ;  /* 0x00020010080b7981 */ /* 0x008764000c1e1920 */
.L_x_214:
[----:B------:R-:W-:Y:S05]  /*e650*/  BSYNC B1 ;  /* 0x0000000000017941 */ /* 0x000fea0003800000 */
.L_x_213:
[----:B--2--5:R-:W-:Y:S01]  /*e660*/  IMAD R6, R11, UR18, RZ ;  /* 0x000000120b067c24 */ /* 0x024fe2000f8e02ff */
[----:B------:R-:W-:Y:S01]  /*e670*/  ISETP.GT.AND P5, PT, R0, RZ, P1 ;  /* 0x000000ff0000720c */ /* 0x000fe20000fa4270 */
[----:B------:R-:W-:Y:S01]  /*e680*/  @P3 IMAD.MOV.U32 R7, RZ, RZ, R15 ;  /* 0x000000ffff073224 */ /* 0x000fe200078e000f */
[----:B------:R-:W-:Y:S01]  /*e690*/  BSSY B1, `(.L_x_215) ;  /* 0x0000007000017945 */ /* 0x000fe20003800000 */
[----:B------:R-:W-:Y:S02]  /*e6a0*/  IMAD R25, R25, UR11, R6 ;  /* 0x0000000b19197c24 */ /* 0x000fe4000f8e0206 */
[----:B------:R-:W-:-:S05]  /*e6b0*/  @P3 IMAD.MOV.U32 R6, RZ, RZ, R14 ;  /* 0x000000ffff063224 */ /* 0x000fca00078e000e */
[----:B------:R2:W-:Y:S03]  /*e6c0*/  @P3 STG.E desc[UR16][R6.64+0x200], R25 ;  /* 0x0002001906003986 */ /* 0x0005e6000c101910 */
[----:B------:R-:W-:Y:S05]  /*e6d0*/  @!P5 BRA `(.L_x_216) ;  /* 0x000000000008d947 */ /* 0x000fea0003800000 */
[----:B---3--:R-:W3:Y:S04]  /*e6e0*/  LDL.LU.64 R8, [R1+0x250] ;  /* 0x0002500001087983 */ /* 0x008ee80000300a00 */
[----:B---3--:R3:W5:Y:S02]  /*e6f0*/  LDG.E.LTC128B R11, desc[UR16][R8.64+0x220] ;  /* 0x00022010080b7981 */ /* 0x008764000c1e1920 */
.L_x_216:
[----:B------:R-:W-:Y:S05]  /*e700*/  BSYNC B1 ;  /* 0x0000000000017941 */ /* 0x000fea0003800000 */
.L_x_215:
[----:B--2--5:R-:W-:Y:S01]  /*e710*/  IMAD R6, R11, UR18, RZ ;  /* 0x000000120b067c24 */ /* 0x024fe2000f8e02ff */
[C---:B------:R-:W-:Y:S01]  /*e720*/  ISETP.GT.AND P3, PT, R0.reuse, 0x1, P1 ;  /* 0x000000010000780c */ /* 0x040fe20000f64270 */
[----:B------:R-:W-:Y:S01]  /*e730*/  BSSY B1, `(.L_x_217) ;  /* 0x0000008000017945 */ /* 0x000fe20003800000 */
[----:B------:R-:W-:Y:S01]  /*e740*/  ISETP.GT.AND P2, PT, R0, 0x8, P0 ;  /* 0x000000080000780c */ /* 0x000fe20000744270 */
[----:B------:R-:W-:Y:S01]  /*e750*/  IMAD R6, R26, UR11, R6 ;  /* 0x0000000b1a067c24 */ /* 0x000fe2000f8e0206 */
[----:B------:R-:W-:-:S04]  /*e760*/  MOV R10, R11 ;  /* 0x0000000b000a7202 */ /* 0x000fc80000000f00 */
[----:B------:R2:W-:Y:S05]  /*e770*/  @P5 STG.E desc[UR16][R12.64+0x220], R6 ;  /* 0x000220060c005986 */ /* 0x0005ea000c101910 */
[----:B------:R-:W-:Y:S05]  /*e780*/  @!P3 BRA `(.L_x_218) ;  /* 0x000000000008b947 */ /* 0x000fea0003800000 */
[----:B---3--:R-:W3:Y:S04]  /*e790*/  LDL.LU.64 R8, [R1+0x248] ;  /* 0x0002480001087983 */ /* 0x008ee80000300a00 */
[----:B---3--:R3:W5:Y:S02]  /*e7a0*/  LDG.E.LTC128B R10, desc[UR16][R8.64+0x220] ;  /* 0x00022010080a7981 */ /* 0x008764000c1e1920 */
.L_x_218:
[----:B------:R-:W-:Y:S05]  /*e7b0*/  BSYNC B1 ;  /* 0x0000000000017941 */ /* 0x000fea0003800000 */
.L_x_217:
[----:B--2---:R-:W2:Y:S01]  /*e7c0*/  LDL.64 R12, [R1+0x240] ;  /* 0x00024000010c7983 */ /* 0x004ea20000100a00 */
[----:B-----5:R-:W-:Y:S02]  /*e7d0*/  IMAD R6, R10, UR18, RZ ;  /* 0x000000120a067c24 */ /* 0x020fe4000f8e02ff */
[----:B---3--:R-:W-:Y:S02]  /*e7e0*/  IMAD.MOV.U32 R8, RZ, RZ, R14 ;  /* 0x000000ffff087224 */ /* 0x008fe400078e000e */
[----:B------:R-:W-:Y:S02]  /*e7f0*/  IMAD R27, R27, UR11, R6 ;  /* 0x0000000b1b1b7c24 */ /* 0x000fe4000f8e0206 */
[----:B------:R-:W-:-:S05]  /*e800*/  IMAD.MOV.U32 R9, RZ, RZ, R15 ;  /* 0x000000ffff097224 */ /* 0x000fca00078e000f */
[----:B------:R3:W-:Y:S04]  /*e810*/  @P3 STG.E desc[UR16][R8.64+0x220], R27 ;  /* 0x0002201b08003986 */ /* 0x0007e8000c101910 */
[----:B--2---:R-:W2:Y:S01]  /*e820*/  @P2 LDG.E.LTC128B R10, desc[UR16][R12.64+0x200] ;  /* 0x000200100c0a2981 */ /* 0x004ea2000c1e1920 */
[----:B------:R-:W-:Y:S01]  /*e830*/  MOV R6, UR20 ;  /* 0x0000001400067c02 */ /* 0x000fe20008000f00 */
[----:B------:R-:W-:Y:S01]  /*e840*/  BSSY B1, `(.L_x_219) ;  /* 0x000000b000017945 */ /* 0x000fe20003800000 */
[----:B------:R-:W-:-:S03]  /*e850*/  ISETP.GT.AND P5, PT, R0, 0x9, P0 ;  /* 0x000000090000780c */ /* 0x000fc600007a4270 */
[----:B---3--:R-:W-:Y:S01]  /*e860*/  IMAD.WIDE.U32 R8, R6, 0x1c, R8 ;  /* 0x0000001c06087825 */ /* 0x008fe200078e0008 */
[----:B------:R-:W-:-:S03]  /*e870*/  IADD3 R6, P3, R14, UR29, RZ ;  /* 0x0000001d0e067c10 */ /* 0x000fc6000ff7e0ff */
[----:B------:R-:W-:Y:S02]  /*e880*/  VIADD R9, R9, UR28 ;  /* 0x0000001c09097c36 */ /* 0x000fe40008000000 */
[----:B--2---:R-:W-:-:S04]  /*e890*/  IMAD R7, R10, UR18, RZ ;  /* 0x000000120a077c24 */ /* 0x004fc8000f8e02ff */
[----:B------:R-:W-:-:S05]  /*e8a0*/  IMAD R28, R28, UR11, R7 ;  /* 0x0000000b1c1c7c24 */ /* 0x000fca000f8e0207 */
[----:B------:R2:W-:Y:S01]  /*e8b0*/  @P2 STG.E desc[UR16][R8.64+0x200], R28 ;  /* 0x0002001c08002986 */ /* 0x0005e2000c101910 */
[----:B------:R-:W-:Y:S05]  /*e8c0*/  @!P5 BRA `(.L_x_220) ;  /* 0x000000000008d947 */ /* 0x000fea0003800000 */
[----:B------:R-:W3:Y:S04]  /*e8d0*/  LDL.64 R24, [R1+0x238] ;  /* 0x0002380001187983 */ /* 0x000ee80000100a00 */
[----:B---3--:R3:W5:Y:S02]  /*e8e0*/  LDG.E.LTC128B R10, desc[UR16][R24.64+0x200] ;  /* 0x00020010180a7981 */ /* 0x008764000c1e1920 */
.L_x_220:
[----:B------:R-:W-:Y:S05]  /*e8f0*/  BSYNC B1 ;  /* 0x0000000000017941 */ /* 0x000fea0003800000 */
.L_x_219:
[----:B-----5:R-:W-:Y:S01]  /*e900*/  IMAD R11, R10, UR18, RZ ;  /* 0x000000120a0b7c24 */ /* 0x020fe2000f8e02ff */
[----:B------:R-:W-:Y:S01]  /*e910*/  IADD3.X R7, R15, UR30, RZ, P3, !PT ;  /* 0x0000001e0f077c10 */ /* 0x000fe20009ffe4ff */
[----:B------:R-:W-:Y:S01]  /*e920*/  BSSY B1, `(.L_x_221) ;  /* 0x0000006000017945 */ /* 0x000fe20003800000 */
[----:B------:R-:W-:Y:S01]  /*e930*/  ISETP.GT.AND P2, PT, R0, 0x8, P1 ;  /* 0x000000080000780c */ /* 0x000fe20000f44270 */
[----:B------:R-:W-:-:S05]  /*e940*/  IMAD R11, R29, UR11, R11 ;  /* 0x0000000b1d0b7c24 */ /* 0x000fca000f8e020b */
[----:B------:R0:W-:Y:S07]  /*e950*/  @P5 STG.E desc[UR16][R6.64+0x200], R11 ;  /* 0x0002000b06005986 */ /* 0x0001ee000c101910 */
[----:B------:R-:W-:Y:S05]  /*e960*/  @!P2 BRA `(.L_x_222) ;  /* 0x000000000004a947 */ /* 0x000fea0003800000 */
[----:B------:R0:W5:Y:S02]  /*e970*/  LDG.E.LTC128B R10, desc[UR16][R12.64+0x220] ;  /* 0x000220100c0a7981 */ /* 0x000164000c1e1920 */
.L_x_222:
[----:B------:R-:W-:Y:S05]  /*e980*/  BSYNC B1 ;  /* 0x0000000000017941 */ /* 0x000fea0003800000 */
.L_x_221:
[----:B0----5:R-:W-:Y:S01]  /*e990*/  IMAD R11, R10, UR18, RZ ;  /* 0x000000120a0b7c24 */ /* 0x021fe2000f8e02ff */
[C---:B------:R-:W-:Y:S01]  /*e9a0*/  ISETP.GT.AND P5, PT, R0.reuse, 0x9, P1 ;  /* 0x000000090000780c */ /* 0x040fe20000fa4270 */
[----:B------:R-:W-:Y:S01]  /*e9b0*/  BSSY B1, `(.L_x_223) ;  /* 0x0000007000017945 */ /* 0x000fe20003800000 */
[----:B------:R-:W-:Y:S01]  /*e9c0*/  ISETP.GT.AND P3, PT, R0, 0x10, P0 ;  /* 0x000000100000780c */ /* 0x000fe20000764270 */
[----:B------:R-:W-:-:S05]  /*e9d0*/  IMAD R11, R30, UR11, R11 ;  /* 0x0000000b1e0b7c24 */ /* 0x000fca000f8e020b */
[----:B------:R0:W-:Y:S05]  /*e9e0*/  @P2 STG.E desc[UR16][R8.64+0x220], R11 ;  /* 0x0002200b08002986 */ /* 0x0001ea000c101910 */
[----:B------:R-:W-:Y:S05]  /*e9f0*/  @!P5 BRA `(.L_x_224) ;  /* 0x000000000008d947 */ /* 0x000fea0003800000 */
[----:B------:R-:W2:Y:S04]  /*ea00*/  LDL.LU.64 R12, [R1+0x238] ;  /* 0x00023800010c7983 */ /* 0x000ea80000300a00 */
[----:B--2---:R2:W5:Y:S02]  /*ea10*/  LDG.E.LTC128B R10, desc[UR16][R12.64+0x220] ;  /* 0x000220100c0a7981 */ /* 0x004564000c1e1920 */
.L_x_224:
[----:B------:R-:W-:Y:S05]  /*ea20*/  BSYNC B1 ;  /* 0x0000000000017941 */ /* 0x000fea0003800000 */
.L_x_223:
[----:B------:R-:W3:Y:S01]  /*ea30*/  LDL.64 R14, [R1+0x230] ;  /* 0x00023000010e7983 */ /* 0x000ee20000100a00 */
[----:B0-2--5:R-:W-:Y:S02]  /*ea40*/  IMAD R8, R10, UR18, RZ ;  /* 0x000000120a087c24 */ /* 0x025fe4000f8e02ff */
[----:B------:R-:W-:Y:S01]  /*ea50*/  IMAD.MOV.U32 R12, RZ, RZ, R10 ;  /* 0x000000ffff0c7224 */ /* 0x000fe200078e000a */
[----:B------:R-:W-:Y:S01]  /*ea60*/  MOV R10, R6 ;  /* 0x00000006000a7202 */ /* 0x000fe20000000f00 */
[----:B------:R-:W-:Y:S02]  /*ea70*/  IMAD R31, R31, UR11, R8 ;  /* 0x0000000b1f1f7c24 */ /* 0x000fe4000f8e0208 */
[----:B------:R-:W-:-:S05]  /*ea80*/  IMAD.MOV.U32 R11, RZ, RZ, R7 ;  /* 0x000000ffff0b7224 */ /* 0x000fca00078e0007 */
[----:B------:R0:W-:Y:S04]  /*ea90*/  @P5 STG.E desc[UR16][R10.64+0x220], R31 ;  /* 0x0002201f0a005986 */ /* 0x0001e8000c101910 */
[----:B---3--:R-:W2:Y:S01]  /*eaa0*/  @P3 LDG.E.LTC128B R12, desc[UR16][R14.64+0x200] ;  /* 0x000200100e0c3981 */ /* 0x008ea2000c1e1920 */
[----:B------:R-:W-:Y:S01]  /*eab0*/  IMAD.U32 R8, RZ, RZ, UR20 ;  /* 0x00000014ff087e24 */ /* 0x000fe2000f8e00ff */
[----:B------:R-:W-:Y:S01]  /*eac0*/  ISETP.GT.AND P6, PT, R0, 0x11, P0 ;  /* 0x000000110000780c */ /* 0x000fe200007c4270 */
[----:B------:R-:W-:Y:S02]  /*ead0*/  BSSY B1, `(.L_x_225) ;  /* 0x000000a000017945 */ /* 0x000fe40003800000 */
[----:B0-----:R-:W-:Y:S01]  /*eae0*/  IMAD.WIDE.U32 R10, R8, 0x1c, R10 ;  /* 0x0000001c080a7825 */ /* 0x001fe200078e000a */
[----:B------:R-:W-:-:S04]  /*eaf0*/  IADD3 R8, P5, R6, UR29, RZ ;  /* 0x0000001d06087c10 */ /* 0x000fc8000ffbe0ff */
[----:B------:R-:W-:Y:S01]  /*eb00*/  IADD3 R11, R11, UR28, RZ ;  /* 0x0000001c0b0b7c10 */ /* 0x000fe2000fffe0ff */
[----:B--2---:R-:W-:-:S04]  /*eb10*/  IMAD R9, R12, UR18, RZ ;  /* 0x000000120c097c24 */ /* 0x004fc8000f8e02ff */
[----:B------:R-:W-:-:S05]  /*eb20*/  IMAD R32, R32, UR11, R9 ;  /* 0x0000000b20207c24 */ /* 0x000fca000f8e0209 */
[----:B------:R0:W-:Y:S01]  /*eb30*/  @P3 STG.E desc[UR16][R10.64+0x200], R32 ;  /* 0x000200200a003986 */ /* 0x0001e2000c101910 */
[----:B------:R-:W-:Y:S05]  /*eb40*/  @!P6 BRA `(.L_x_226) ;  /* 0x000000000008e947 */ /* 0x000fea0003800000 */
[----:B------:R-:W2:Y:S04]  /*eb50*/  LDL.64 R24, [R1+0x228] ;  /* 0x0002280001187983 */ /* 0x000ea80000100a00 */
[----:B--2---:R2:W5:Y:S02]  /*eb60*/  LDG.E.LTC128B R12, desc[UR16][R24.64+0x200] ;  /* 0x00020010180c7981 */ /* 0x004564000c1e1920 */
.L_x_226:
[----:B------:R-:W-:Y:S05]  /*eb70*/  BSYNC B1 ;  /* 0x0000000000017941 */ /* 0x000fea0003800000 */
.L_x_225:
        /* <DEDUP_REMOVED lines=8> */
.L_x_228:
[----:B------:R-:W-:Y:S05]  /*ec00*/  BSYNC B1 ;  /* 0x0000000000017941 */ /* 0x000fea0003800000 */
.L_x_227:
[----:B---3-5:R-:W-:Y:S01]  /*ec10*/  IMAD R6, R12, UR18, RZ ;  /* 0x000000120c067c24 */ /* 0x028fe2000f8e02ff */
[C---:B------:R-:W-:Y:S01]  /*ec20*/  ISETP.GT.AND P5, PT, R0.reuse, 0x11, P1 ;  /* 0x000000110000780c */ /* 0x040fe20000fa4270 */
[----:B------:R-:W-:Y:S01]  /*ec30*/  BSSY B1, `(.L_x_229) ;  /* 0x0000007000017945 */ /* 0x000fe20003800000 */
[----:B------:R-:W-:Y:S01]  /*ec40*/  ISETP.GT.AND P3, PT, R0, 0x18, P0 ;  /* 0x000000180000780c */ /* 0x000fe20000764270 */
[----:B------:R-:W-:-:S05]  /*ec50*/  IMAD R6, R34, UR11, R6 ;  /* 0x0000000b22067c24 */ /* 0x000fca000f8e0206 */
[----:B------:R3:W-:Y:S05]  /*ec60*/  @P2 STG.E desc[UR16][R10.64+0x220], R6 ;  /* 0x000220060a002986 */ /* 0x0007ea000c101910 */
[----:B------:R-:W-:Y:S05]  /*ec70*/  @!P5 BRA `(.L_x_230) ;  /* 0x000000000008d947 */ /* 0x000fea0003800000 */
[----:B0-----:R-:W2:Y:S04]  /*ec80*/  LDL.LU.64 R14, [R1+0x228] ;  /* 0x00022800010e7983 */ /* 0x001ea80000300a00 */
[----:B--2---:R0:W5:Y:S02]  /*ec90*/  LDG.E.LTC128B R12, desc[UR16][R14.64+0x220] ;  /* 0x000220100e0c7981 */ /* 0x004164000c1e1920 */
.L_x_230:
[----:B------:R-:W-:Y:S05]  /*eca0*/  BSYNC B1 ;  /* 0x0000000000017941 */ /* 0x000fea0003800000 */
.L_x_229:
[----:B0-----:R-:W2:Y:S01]  /*ecb0*/  LDL.64 R14, [R1+0x220] ;  /* 0x00022000010e7983 */ /* 0x001ea20000100a00 */
[----:B---3-5:R-:W-:Y:S02]  /*ecc0*/  IMAD R6, R12, UR18, RZ ;  /* 0x000000120c067c24 */ /* 0x028fe4000f8e02ff */
[----:B------:R-:W-:Y:S02]  /*ecd0*/  IMAD.MOV.U32 R10, RZ, RZ, R8 ;  /* 0x000000ffff0a7224 */ /* 0x000fe400078e0008 */
[----:B------:R-:W-:Y:S02]  /*ece0*/  IMAD R35, R35, UR11, R6 ;  /* 0x0000000b23237c24 */ /* 0x000fe4000f8e0206 */
[----:B------:R-:W-:-:S05]  /*ecf0*/  IMAD.MOV.U32 R11, RZ, RZ, R9 ;  /* 0x000000ffff0b7224 */ /* 0x000fca00078e0009 */
[----:B------:R0:W-:Y:S04]  /*ed00*/  @P5 STG.E desc[UR16][R10.64+0x220], R35 ;  /* 0x000220230a005986 */ /* 0x0001e8000c101910 */
[----:B--2---:R-:W2:Y:S01]  /*ed10*/  @P3 LDG.E.LTC128B R12, desc[UR16][R14.64+0x200] ;  /* 0x000200100e0c3981 */ /* 0x004ea2000c1e1920 */
[----:B------:R-:W-:Y:S01]  /*ed20*/  MOV R6, UR20 ;  /* 0x0000001400067c02 */ /* 0x000fe20008000f00 */
[----:B------:R-:W-:Y:S01]  /*ed30*/  BSSY B1, `(.L_x_231) ;  /* 0x000000b000017945 */ /* 0x000fe20003800000 */
[----:B------:R-:W-:-:S03]  /*ed40*/  ISETP.GT.AND P6, PT, R0, 0x19, P0 ;  /* 0x000000190000780c */ /* 0x000fc600007c4270 */
[----:B0-----:R-:W-:Y:S01]  /*ed50*/  IMAD.WIDE.U32 R10, R6, 0x1c, R10 ;  /* 0x0000001c060a7825 */ /* 0x001fe200078e000a */
[----:B------:R-:W-:-:S03]  /*ed60*/  IADD3 R6, P5, R8, UR29, RZ ;  /* 0x0000001d08067c10 */ /* 0x000fc6000ffbe0ff */
[----:B------:R-:W-:Y:S02]  /*ed70*/  VIADD R11, R11, UR28 ;  /* 0x0000001c0b0b7c36 */ /* 0x000fe40008000000 */
[----:B--2---:R-:W-:-:S04]  /*ed80*/  IMAD R7, R12, UR18, RZ ;  /* 0x000000120c077c24 */ /* 0x004fc8000f8e02ff */
[----:B------:R-:W-:-:S05]  /*ed90*/  IMAD R36, R36, UR11, R7 ;  /* 0x0000000b24247c24 */ /* 0x000fca000f8e0207 */
[----:B------:R0:W-:Y:S01]  /*eda0*/  @P3 STG.E desc[UR16][R10.64+0x200], R36 ;  /* 0x000200240a003986 */ /* 0x0001e2000c101910 */
[----:B------:R-:W-:Y:S05]  /*edb0*/  @!P6 BRA `(.L_x_232) ;  /* 0x000000000008e947 */ /* 0x000fea0003800000 */
[----:B------:R-:W2:Y:S04]  /*edc0*/  LDL.64 R24, [R1+0x218] ;  /* 0x0002180001187983 */ /* 0x000ea80000100a00 */
[----:B--2---:R2:W5:Y:S02]  /*edd0*/  LDG.E.LTC128B R12, desc[UR16][R24.64+0x200] ;  /* 0x00020010180c7981 */ /* 0x004564000c1e1920 */
.L_x_232:
[----:B------:R-:W-:Y:S05]  /*ede0*/  BSYNC B1 ;  /* 0x0000000000017941 */ /* 0x000fea0003800000 */
.L_x_231:
        /* <DEDUP_REMOVED lines=8> */
.L_x_234:
[----:B------:R-:W-:Y:S05]  /*ee70*/  BSYNC B1 ;  /* 0x0000000000017941 */ /* 0x000fea0003800000 */
.L_x_233:
        /* <DEDUP_REMOVED lines=9> */
.L_x_236:
[----:B------:R-:W-:Y:S05]  /*ef10*/  BSYNC B1 ;  /* 0x0000000000017941 */ /* 0x000fea0003800000 */
.L_x_235:
[----:B0-----:R-:W2:Y:S01]  /*ef20*/  LDL.64 R14, [R1+0x210] ;  /* 0x00021000010e7983 */ /* 0x001ea20000100a00 */
[----:B---3-5:R-:W-:Y:S01]  /*ef30*/  IMAD R8, R12, UR18, RZ ;  /* 0x000000120c087c24 */ /* 0x028fe2000f8e02ff */
[----:B------:R-:W-:Y:S01]  /*ef40*/  MOV R11, R7 ;  /* 0x00000007000b7202 */ /* 0x000fe20000000f00 */
[----:B------:R-:W-:Y:S02]  /*ef50*/  IMAD.MOV.U32 R10, RZ, RZ, R6 ;  /* 0x000000ffff0a7224 */ /* 0x000fe400078e0006 */
[----:B------:R-:W-:-:S05]  /*ef60*/  IMAD R39, R39, UR11, R8 ;  /* 0x0000000b27277c24 */ /* 0x000fca000f8e0208 */
[----:B------:R0:W-:Y:S04]  /*ef70*/  @P5 STG.E desc[UR16][R10.64+0x220], R39 ;  /* 0x000220270a005986 */ /* 0x0001e8000c101910 */
[----:B--2---:R-:W2:Y:S01]  /*ef80*/  @P3 LDG.E.LTC128B R12, desc[UR16][R14.64+0x200] ;  /* 0x000200100e0c3981 */ /* 0x004ea2000c1e1920 */
[----:B------:R-:W-:Y:S01]  /*ef90*/  IMAD.U32 R9, RZ, RZ, UR20 ;  /* 0x00000014ff097e24 */ /* 0x000fe2000f8e00ff */
[----:B------:R-:W-:Y:S01]  /*efa0*/  ISETP.GT.AND P6, PT, R0, 0x21, P0 ;  /* 0x000000210000780c */ /* 0x000fe200007c4270 */
[----:B------:R-:W-:Y:S01]  /*efb0*/  BSSY B1, `(.L_x_237) ;  /* 0x000000a000017945 */ /* 0x000fe20003800000 */
[----:B------:R-:W-:Y:S01]  /*efc0*/  IADD3 R8, P5, R6, UR29, RZ ;  /* 0x0000001d06087c10 */ /* 0x000fe2000ffbe0ff */
[----:B0-----:R-:W-:-:S04]  /*efd0*/  IMAD.WIDE.U32 R10, R9, 0x1c, R10 ;  /* 0x0000001c090a7825 */ /* 0x001fc800078e000a */
[----:B------:R-:W-:Y:S02]  /*efe0*/  VIADD R11, R11, UR28 ;  /* 0x0000001c0b0b7c36 */ /* 0x000fe40008000000 */
[----:B--2---:R-:W-:-:S04]  /*eff0*/  IMAD R9, R12, UR18, RZ ;  /* 0x000000120c097c24 */ /* 0x004fc8000f8e02ff */
[----:B------:R-:W-:-:S05]  /*f000*/  IMAD R40, R40, UR11, R9 ;  /* 0x0000000b28287c24 */ /* 0x000fca000f8e0209 */
[----:B------:R0:W-:Y:S01]  /*f010*/  @P3 STG.E desc[UR16][R10.64+0x200], R40 ;  /* 0x000200280a003986 */ /* 0x0001e2000c101910 */
[----:B------:R-:W-:Y:S05]  /*f020*/  @!P6 BRA `(.L_x_238) ;  /* 0x000000000008e947 */ /* 0x000fea0003800000 */
[----:B------:R-:W2:Y:S04]  /*f030*/  LDL.64 R24, [R1+0x40] ;  /* 0x0000400001187983 */ /* 0x000ea80000100a00 */
[----:B--2---:R2:W5:Y:S02]  /*f040*/  LDG.E.LTC128B R12, desc[UR16][R24.64+0x200] ;  /* 0x00020010180c7981 */ /* 0x004564000c1e1920 */
.L_x_238:
[----:B------:R-:W-:Y:S05]  /*f050*/  BSYNC B1 ;  /* 0x0000000000017941 */ /* 0x000fea0003800000 */
.L_x_237:
        /* <DEDUP_REMOVED lines=8> */
.L_x_240:
[----:B------:R-:W-:Y:S05]  /*f0e0*/  BSYNC B1 ;  /* 0x0000000000017941 */ /* 0x000fea0003800000 */
.L_x_239:
[----:B-----5:R-:W-:Y:S01]  /*f0f0*/  IMAD R7, R12, UR18, RZ ;  /* 0x000000120c077c24 */ /* 0x020fe2000f8e02ff */
        /* <DEDUP_REMOVED lines=8> */
.L_x_242:
[----:B------:R-:W-:Y:S05]  /*f180*/  BSYNC B1 ;  /* 0x0000000000017941 */ /* 0x000fea0003800000 */
.L_x_241:
[----:B0-----:R-:W2:Y:S01]  /*f190*/  LDL.64 R14, [R1+0x38] ;  /* 0x00003800010e7983 */ /* 0x001ea20000100a00 */
[----:B-----5:R-:W-:-:S04]  /*f1a0*/  IMAD R6, R12, UR18, RZ ;  /* 0x000000120c067c24 */ /* 0x020fc8000f8e02ff */
[----:B------:R-:W-:-:S05]  /*f1b0*/  IMAD R43, R43, UR11, R6 ;  /* 0x0000000b2b2b7c24 */ /* 0x000fca000f8e0206 */
[----:B------:R0:W-:Y:S04]  /*f1c0*/  @P5 STG.E desc[UR16][R8.64+0x220], R43 ;  /* 0x0002202b08005986 */ /* 0x0001e8000c101910 */
[----:B--2---:R-:W2:Y:S01]  /*f1d0*/  @P3 LDG.E.LTC128B R12, desc[UR16][R14.64+0x200] ;  /* 0x000200100e0c3981 */ /* 0x004ea2000c1e1920 */
[----:B------:R-:W-:Y:S01]  /*f1e0*/  MOV R11, UR20 ;  /* 0x00000014000b7c02 */ /* 0x000fe20008000f00 */
[----:B------:R-:W-:Y:S01]  /*f1f0*/  BSSY B1, `(.L_x_243) ;  /* 0x000000b000017945 */ /* 0x000fe20003800000 */
[----:B------:R-:W-:Y:S02]  /*f200*/  ISETP.GT.AND P6, PT, R0, 0x29, P0 ;  /* 0x000000290000780c */ /* 0x000fe400007c4270 */
[----:B------:R-:W-:Y:S01]  /*f210*/  IADD3 R6, P5, R8, UR29, RZ ;  /* 0x0000001d08067c10 */ /* 0x000fe2000ffbe0ff */
[----:B------:R-:W-:-:S04]  /*f220*/  IMAD.WIDE.U32 R10, R11, 0x1c, R8 ;  /* 0x0000001c0b0a7825 */ /* 0x000fc800078e0008 */
[----:B------:R-:W-:Y:S02]  /*f230*/  VIADD R11, R11, UR28 ;  /* 0x0000001c0b0b7c36 */ /* 0x000fe40008000000 */
[----:B--2---:R-:W-:-:S04]  /*f240*/  IMAD R7, R12, UR18, RZ ;  /* 0x000000120c077c24 */ /* 0x004fc8000f8e02ff */
[----:B------:R-:W-:-:S05]  /*f250*/  IMAD R13, R44, UR11, R7 ;  /* 0x0000000b2c0d7c24 */ /* 0x000fca000f8e0207 */
[----:B------:R0:W-:Y:S01]  /*f260*/  @P3 STG.E desc[UR16][R10.64+0x200], R13 ;  /* 0x0002000d0a003986 */ /* 0x0001e2000c101910 */
[----:B------:R-:W-:Y:S05]  /*f270*/  @!P6 BRA `(.L_x_244) ;  /* 0x000000000008e947 */ /* 0x000fea0003800000 */
[----:B------:R-:W2:Y:S04]  /*f280*/  LDL.64 R24, [R1+0x30] ;  /* 0x0000300001187983 */ /* 0x000ea80000100a00 */
[----:B--2---:R2:W5:Y:S02]  /*f290*/  LDG.E.LTC128B R12, desc[UR16][R24.64+0x200] ;  /* 0x00020010180c7981 */ /* 0x004564000c1e1920 */
.L_x_244:
[----:B------:R-:W-:Y:S05]  /*f2a0*/  BSYNC B1 ;  /* 0x0000000000017941 */ /* 0x000fea0003800000 */
.L_x_243:
[----:B0--3-5:R-:W-:Y:S01]  /*f2b0*/  IMAD R8, R12, UR18, RZ ;  /* 0x000000120c087c24 */ /* 0x029fe2000f8e02ff */
[----:B------:R-:W-:Y:S01]  /*f2c0*/  IADD3.X R7, R9, UR30, RZ, P5, !PT ;  /* 0x0000001e09077c10 */ /* 0x000fe2000affe4ff */
[----:B------:R-:W-:Y:S01]  /*f2d0*/  BSSY B1, `(.L_x_245) ;  /* 0x0000006000017945 */ /* 0x000fe20003800000 */
[----:B------:R-:W-:Y:S01]  /*f2e0*/  ISETP.GT.AND P2, PT, R0, 0x28, P1 ;  /* 0x000000280000780c */ /* 0x000fe20000f44270 */
[----:B------:R-:W-:-:S05]  /*f2f0*/  IMAD R45, R45, UR11, R8 ;  /* 0x0000000b2d2d7c24 */ /* 0x000fca000f8e0208 */
[----:B------:R0:W-:Y:S07]  /*f300*/  @P6 STG.E desc[UR16][R6.64+0x200], R45 ;  /* 0x0002002d06006986 */ /* 0x0001ee000c101910 */
[----:B------:R-:W-:Y:S05]  /*f310*/  @!P2 BRA `(.L_x_246) ;  /* 0x000000000004a947 */ /* 0x000fea0003800000 */
[----:B------:R3:W5:Y:S02]  /*f320*/  LDG.E.LTC128B R12, desc[UR16][R14.64+0x220] ;  /* 0x000220100e0c7981 */ /* 0x000764000c1e1920 */
.L_x_246:
[----:B------:R-:W-:Y:S05]  /*f330*/  BSYNC B1 ;  /* 0x0000000000017941 */ /* 0x000fea0003800000 */
.L_x_245:
[----:B-----5:R-:W-:Y:S01]  /*f340*/  IMAD R9, R12, UR18, RZ ;  /* 0x000000120c097c24 */ /* 0x020fe2000f8e02ff */
[C---:B------:R-:W-:Y:S01]  /*f350*/  ISETP.GT.AND P5, PT, R0.reuse, 0x29, P1 ;  /* 0x000000290000780c */ /* 0x040fe20000fa4270 */
[----:B------:R-:W-:Y:S01]  /*f360*/  BSSY B1, `(.L_x_247) ;  /* 0x0000007000017945 */ /* 0x000fe20003800000 */
[----:B------:R-:W-:Y:S01]  /*f370*/  ISETP.GT.AND P3, PT, R0, 0x30, P0 ;  /* 0x000000300000780c */ /* 0x000fe20000764270 */
[----:B------:R-:W-:-:S05]  /*f380*/  IMAD R9, R46, UR11, R9 ;  /* 0x0000000b2e097c24 */ /* 0x000fca000f8e0209 */
[----:B------:R0:W-:Y:S05]  /*f390*/  @P2 STG.E desc[UR16][R10.64+0x220], R9 ;  /* 0x000220090a002986 */ /* 0x0001ea000c101910 */
[----:B------:R-:W-:Y:S05]  /*f3a0*/  @!P5 BRA `(.L_x_248) ;  /* 0x000000000008d947 */ /* 0x000fea0003800000 */
[----:B---3--:R-:W3:Y:S04]  /*f3b0*/  LDL.LU.64 R14, [R1+0x30] ;  /* 0x00003000010e7983 */ /* 0x008ee80000300a00 */
[----:B---3--:R3:W5:Y:S02]  /*f3c0*/  LDG.E.LTC128B R12, desc[UR16][R14.64+0x220] ;  /* 0x000220100e0c7981 */ /* 0x008764000c1e1920 */
.L_x_248:
[----:B------:R-:W-:Y:S05]  /*f3d0*/  BSYNC B1 ;  /* 0x0000000000017941 */ /* 0x000fea0003800000 */
.L_x_247:
[----:B---3--:R-:W3:Y:S01]  /*f3e0*/  LDL.64 R14, [R1+0x28] ;  /* 0x00002800010e7983 */ /* 0x008ee20000100a00 */
[----:B-----5:R-:W-:-:S04]  /*f3f0*/  IMAD R8, R12, UR18, RZ ;  /* 0x000000120c087c24 */ /* 0x020fc8000f8e02ff */
[----:B------:R-:W-:-:S05]  /*f400*/  IMAD R47, R47, UR11, R8 ;  /* 0x0000000b2f2f7c24 */ /* 0x000fca000f8e0208 */
[----:B------:R0:W-:Y:S04]  /*f410*/  @P5 STG.E desc[UR16][R6.64+0x220], R47 ;  /* 0x0002202f06005986 */ /* 0x0001e8000c101910 */
[----:B---3--:R-:W3:Y:S01]  /*f420*/  @P3 LDG.E.LTC128B R12, desc[UR16][R14.64+0x200] ;  /* 0x000200100e0c3981 */ /* 0x008ee2000c1e1920 */
[----:B0-----:R-:W-:Y:S01]  /*f430*/  IMAD.U32 R11, RZ, RZ, UR20 ;  /* 0x00000014ff0b7e24 */ /* 0x001fe2000f8e00ff */
[----:B------:R-:W-:Y:S01]  /*f440*/  ISETP.GT.AND P6, PT, R0, 0x31, P0 ;  /* 0x000000310000780c */ /* 0x000fe200007c4270 */
[----:B------:R-:W-:Y:S01]  /*f450*/  BSSY B1, `(.L_x_249) ;  /* 0x000000a000017945 */ /* 0x000fe20003800000 */
[----:B------:R-:W-:Y:S01]  /*f460*/  IADD3 R8, P5, R6, UR29, RZ ;  /* 0x0000001d06087c10 */ /* 0x000fe2000ffbe0ff */
[----:B------:R-:W-:-:S05]  /*f470*/  IMAD.WIDE.U32 R10, R11, 0x1c, R6 ;  /* 0x0000001c0b0a7825 */ /* 0x000fca00078e0006 */
[----:B------:R-:W-:Y:S01]  /*f480*/  IADD3 R11, R11, UR28, RZ ;  /* 0x0000001c0b0b7c10 */ /* 0x000fe2000fffe0ff */
[----:B---3--:R-:W-:-:S04]  /*f490*/  IMAD R9, R12, UR18, RZ ;  /* 0x000000120c097c24 */ /* 0x008fc8000f8e02ff */
[----:B------:R-:W-:-:S05]  /*f4a0*/  IMAD R13, R48, UR11, R9 ;  /* 0x0000000b300d7c24 */ /* 0x000fca000f8e0209 */
[----:B------:R0:W-:Y:S01]  /*f4b0*/  @P3 STG.E desc[UR16][R10.64+0x200], R13 ;  /* 0x0002000d0a003986 */ /* 0x0001e2000c101910 */
[----:B------:R-:W-:Y:S05]  /*f4c0*/  @!P6 BRA `(.L_x_250) ;  /* 0x000000000008e947 */ /* 0x000fea0003800000 */
[----:B--2---:R-:W2:Y:S04]  /*f4d0*/  LDL.64 R24, [R1+0x20] ;  /* 0x0000200001187983 */ /* 0x004ea80000100a00 */
[----:B--2---:R3:W5:Y:S02]  /*f4e0*/  LDG.E.LTC128B R12, desc[UR16][R24.64+0x200] ;  /* 0x00020010180c7981 */ /* 0x004764000c1e1920 */
.L_x_250:
[----:B------:R-:W-:Y:S05]  /*f4f0*/  BSYNC B1 ;  /* 0x0000000000017941 */ /* 0x000fea0003800000 */
.L_x_249:
        /* <DEDUP_REMOVED lines=8> */
.L_x_252:
[----:B------:R-:W-:Y:S05]  /*f580*/  BSYNC B1 ;  /* 0x0000000000017941 */ /* 0x000fea0003800000 */
.L_x_251:
        /* <DEDUP_REMOVED lines=9> */
.L_x_254:
[----:B------:R-:W-:Y:S05]  /*f620*/  BSYNC B1 ;  /* 0x0000000000017941 */ /* 0x000fea0003800000 */
.L_x_253:
[----:B0-----:R-:W2:Y:S01]  /*f630*/  LDL.64 R14, [R1+0x18] ;  /* 0x00001800010e7983 */ /* 0x001ea20000100a00 */
[----:B-----5:R-:W-:-:S04]  /*f640*/  IMAD R6, R12, UR18, RZ ;  /* 0x000000120c067c24 */ /* 0x020fc8000f8e02ff */
[----:B------:R-:W-:-:S05]  /*f650*/  IMAD R51, R51, UR11, R6 ;  /* 0x0000000b33337c24 */ /* 0x000fca000f8e0206 */
[----:B------:R0:W-:Y:S04]  /*f660*/  @P5 STG.E desc[UR16][R8.64+0x220], R51 ;  /* 0x0002203308005986 */ /* 0x0001e8000c101910 */
[----:B--2---:R-:W2:Y:S01]  /*f670*/  @P3 LDG.E.LTC128B R12, desc[UR16][R14.64+0x200] ;  /* 0x000200100e0c3981 */ /* 0x004ea2000c1e1920 */
[----:B------:R-:W-:Y:S01]  /*f680*/  IMAD.U32 R11, RZ, RZ, UR20 ;  /* 0x00000014ff0b7e24 */ /* 0x000fe2000f8e00ff */
[----:B------:R-:W-:Y:S01]  /*f690*/  ISETP.GT.AND P6, PT, R0, 0x39, P0 ;  /* 0x000000390000780c */ /* 0x000fe200007c4270 */
[----:B------:R-:W-:Y:S01]  /*f6a0*/  BSSY B1, `(.L_x_255) ;  /* 0x000000a000017945 */ /* 0x000fe20003800000 */
[----:B------:R-:W-:Y:S01]  /*f6b0*/  IADD3 R6, P5, R8, UR29, RZ ;  /* 0x0000001d08067c10 */ /* 0x000fe2000ffbe0ff */
[----:B------:R-:W-:-:S04]  /*f6c0*/  IMAD.WIDE.U32 R10, R11, 0x1c, R8 ;  /* 0x0000001c0b0a7825 */ /* 0x000fc800078e0008 */
[----:B------:R-:W-:Y:S02]  /*f6d0*/  VIADD R11, R11, UR28 ;  /* 0x0000001c0b0b7c36 */ /* 0x000fe40008000000 */
[----:B--2---:R-:W-:-:S04]  /*f6e0*/  IMAD R7, R12, UR18, RZ ;  /* 0x000000120c077c24 */ /* 0x004fc8000f8e02ff */
[----:B------:R-:W-:-:S05]  /*f6f0*/  IMAD R13, R52, UR11, R7 ;  /* 0x0000000b340d7c24 */ /* 0x000fca000f8e0207 */
[----:B------:R0:W-:Y:S01]  /*f700*/  @P3 STG.E desc[UR16][R10.64+0x200], R13 ;  /* 0x0002000d0a003986 */ /* 0x0001e2000c101910 */
[----:B------:R-:W-:Y:S05]  /*f710*/  @!P6 BRA `(.L_x_256) ;  /* 0x000000000008e947 */ /* 0x000fea0003800000 */
[----:B---3--:R-:W2:Y:S04]  /*f720*/  LDL.64 R24, [R1+0x10] ;  /* 0x0000100001187983 */ /* 0x008ea80000100a00 */
[----:B--2---:R2:W5:Y:S02]  /*f730*/  LDG.E.LTC128B R12, desc[UR16][R24.64+0x200] ;  /* 0x00020010180c7981 */ /* 0x004564000c1e1920 */
.L_x_256:
[----:B------:R-:W-:Y:S05]  /*f740*/  BSYNC B1 ;  /* 0x0000000000017941 */ /* 0x000fea0003800000 */
.L_x_255:
[----:B0----5:R-:W-:Y:S01]  /*f750*/  IMAD R8, R12, UR18, RZ ;  /* 0x000000120c087c24 */ /* 0x021fe2000f8e02ff */
[----:B------:R-:W-:Y:S01]  /*f760*/  IADD3.X R7, R9, UR30, RZ, P5, !PT ;  /* 0x0000001e09077c10 */ /* 0x000fe2000affe4ff */
[----:B------:R-:W-:Y:S01]  /*f770*/  BSSY B1, `(.L_x_257) ;  /* 0x0000006000017945 */ /* 0x000fe20003800000 */
[----:B------:R-:W-:Y:S01]  /*f780*/  ISETP.GT.AND P2, PT, R0, 0x38, P1 ;  /* 0x000000380000780c */ /* 0x000fe20000f44270 */
[----:B------:R-:W-:-:S05]  /*f790*/  IMAD R53, R53, UR11, R8 ;  /* 0x0000000b35357c24 */ /* 0x000fca000f8e0208 */
[----:B------:R0:W-:Y:S07]  /*f7a0*/  @P6 STG.E desc[UR16][R6.64+0x200], R53 ;  /* 0x0002003506006986 */ /* 0x0001ee000c101910 */
[----:B------:R-:W-:Y:S05]  /*f7b0*/  @!P2 BRA `(.L_x_258) ;  /* 0x000000000004a947 */ /* 0x000fea0003800000 */
[----:B------:R0:W5:Y:S02]  /*f7c0*/  LDG.E.LTC128B R12, desc[UR16][R14.64+0x220] ;  /* 0x000220100e0c7981 */ /* 0x000164000c1e1920 */
.L_x_258:
[----:B------:R-:W-:Y:S05]  /*f7d0*/  BSYNC B1 ;  /* 0x0000000000017941 */ /* 0x000fea0003800000 */
.L_x_257:
        /* <DEDUP_REMOVED lines=9> */
.L_x_260:
[----:B------:R-:W-:Y:S05]  /*f870*/  BSYNC B1 ;  /* 0x0000000000017941 */ /* 0x000fea0003800000 */
.L_x_259:
        /* <DEDUP_REMOVED lines=15> */
[----:B---3--:R-:W2:Y:S04]  /*f970*/  LDL.64 R24, [R1] ;  /* 0x0000000001187983 */ /* 0x008ea80000100a00 */
[----:B--2---:R2:W5:Y:S02]  /*f980*/  LDG.E.LTC128B R12, desc[UR16][R24.64+0x200] ;  /* 0x00020010180c7981 */ /* 0x004564000c1e1920 */
.L_x_262:
[----:B------:R-:W-:Y:S05]  /*f990*/  BSYNC B1 ;  /* 0x0000000000017941 */ /* 0x000fea0003800000 */
.L_x_261:
        /* <DEDUP_REMOVED lines=8> */
.L_x_264:
[----:B------:R-:W-:Y:S05]  /*fa20*/  BSYNC B1 ;  /* 0x0000000000017941 */ /* 0x000fea0003800000 */
.L_x_263:
[----:B-----5:R-:W-:Y:S01]  /*fa30*/  IMAD R7, R12, UR18, RZ ;  /* 0x000000120c077c24 */ /* 0x020fe2000f8e02ff */
[C---:B------:R-:W-:Y:S01]  /*fa40*/  ISETP.GT.AND P5, PT, R0.reuse, 0x41, P1 ;  /* 0x000000410000780c */ /* 0x040fe20000fa4270 */
[----:B------:R-:W-:Y:S01]  /*fa50*/  BSSY B1, `(.L_x_265) ;  /* 0x0000007000017945 */ /* 0x000fe20003800000 */
[----:B------:R-:W-:Y:S01]  /*fa60*/  ISETP.GT.AND P3, PT, R0, 0x48, P0 ;  /* 0x000000480000780c */ /* 0x000fe20000764270 */
[----:B------:R-:W-:-:S05]  /*fa70*/  IMAD R7, R58, UR11, R7 ;  /* 0x0000000b3a077c24 */ /* 0x000fca000f8e0207 */
[----:B------:R0:W-:Y:S05]  /*fa80*/  @P2 STG.E desc[UR16][R10.64+0x220], R7 ;  /* 0x000220070a002986 */ /* 0x0001ea000c101910 */
[----:B------:R-:W-:Y:S05]  /*fa90*/  @!P5 BRA `(.L_x_266) ;  /* 0x000000000008d947 */ /* 0x000fea0003800000 */
[----:B0-----:R-:W2:Y:S04]  /*faa0*/  LDL.LU.64 R14, [R1] ;  /* 0x00000000010e7983 */ /* 0x001ea80000300a00 */
[----:B--2---:R0:W5:Y:S02]  /*fab0*/  LDG.E.LTC128B R12, desc[UR16][R14.64+0x220] ;  /* 0x000220100e0c7981 */ /* 0x004164000c1e1920 */
.L_x_266:
[----:B------:R-:W-:Y:S05]  /*fac0*/  BSYNC B1 ;  /* 0x0000000000017941 */ /* 0x000fea0003800000 */
.L_x_265:
[----:B-----5:R-:W-:-:S04]  /*fad0*/  IMAD R6, R12, UR18, RZ ;  /* 0x000000120c067c24 */ /* 0x020fc8000f8e02ff */
[----:B------:R-:W-:-:S05]  /*fae0*/  IMAD R59, R59, UR11, R6 ;  /* 0x0000000b3b3b7c24 */ /* 0x000fca000f8e0206 */
[----:B------:R1:W-:Y:S04]  /*faf0*/  @P5 STG.E desc[UR16][R8.64+0x220], R59 ;  /* 0x0002203b08005986 */ /* 0x0003e8000c101910 */
[----:B------:R-:W2:Y:S01]  /*fb00*/  @P3 LDG.E.LTC128B R12, desc[UR16][R236.64+0x200] ;  /* 0x00020010ec0c3981 */ /* 0x000ea2000c1e1920 */
[----:B0-----:R-:W-:Y:S01]  /*fb10*/  IMAD.U32 R11, RZ, RZ, UR20 ;  /* 0x00000014ff0b7e24 */ /* 0x001fe2000f8e00ff */
[----:B------:R-:W-:Y:S01]  /*fb20*/  ISETP.GT.AND P6, PT, R0, 0x49, P0 ;  /* 0x000000490000780c */ /* 0x000fe200007c4270 */
[----:B------:R-:W-:Y:S01]  /*fb30*/  BSSY B1, `(.L_x_267) ;  /* 0x0000009000017945 */ /* 0x000fe20003800000 */
[----:B------:R-:W-:Y:S01]  /*fb40*/  IADD3 R6, P5, R8, UR29, RZ ;  /* 0x0000001d08067c10 */ /* 0x000fe2000ffbe0ff */
[----:B------:R-:W-:-:S05]  /*fb50*/  IMAD.WIDE.U32 R10, R11, 0x1c, R8 ;  /* 0x0000001c0b0a7825 */ /* 0x000fca00078e0008 */
[----:B------:R-:W-:Y:S01]  /*fb60*/  IADD3 R11, R11, UR28, RZ ;  /* 0x0000001c0b0b7c10 */ /* 0x000fe2000fffe0ff */
[----:B--2---:R-:W-:-:S04]  /*fb70*/  IMAD R7, R12, UR18, RZ ;  /* 0x000000120c077c24 */ /* 0x004fc8000f8e02ff */
[----:B------:R-:W-:-:S05]  /*fb80*/  IMAD R13, R60, UR11, R7 ;  /* 0x0000000b3c0d7c24 */ /* 0x000fca000f8e0207 */
[----:B------:R1:W-:Y:S01]  /*fb90*/  @P3 STG.E desc[UR16][R10.64+0x200], R13 ;  /* 0x0002000d0a003986 */ /* 0x0003e2000c101910 */
[----:B------:R-:W-:Y:S05]  /*fba0*/  @!P6 BRA `(.L_x_268) ;  /* 0x000000000004e947 */ /* 0x000fea0003800000 */
[----:B------:R0:W5:Y:S02]  /*fbb0*/  LDG.E.LTC128B R12, desc[UR16][R234.64+0x200] ;  /* 0x00020010ea0c7981 */ /* 0x000164000c1e1920 */
.L_x_268:
[----:B------:R-:W-:Y:S05]  /*fbc0*/  BSYNC B1 ;  /* 0x0000000000017941 */ /* 0x000fea0003800000 */
.L_x_267:
[----:B-1---5:R-:W-:Y:S01]  /*fbd0*/  IMAD R8, R12, UR18, RZ ;  /* 0x000000120c087c24 */ /* 0x022fe2000f8e02ff */
[----:B------:R-:W-:Y:S01]  /*fbe0*/  IADD3.X R7, R9, UR30, RZ, P5, !PT ;  /* 0x0000001e09077c10 */ /* 0x000fe2000affe4ff */
[----:B------:R-:W-:Y:S01]  /*fbf0*/  BSSY B1, `(.L_x_269) ;  /* 0x0000006000017945 */ /* 0x000fe20003800000 */
[----:B------:R-:W-:Y:S01]  /*fc00*/  ISETP.GT.AND P2, PT, R0, 0x48, P1 ;  /* 0x000000480000780c */ /* 0x000fe20000f44270 */
[----:B------:R-:W-:-:S05]  /*fc10*/  IMAD R61, R61, UR11, R8 ;  /* 0x0000000b3d3d7c24 */ /* 0x000fca000f8e0208 */
[----:B------:R1:W-:Y:S07]  /*fc20*/  @P6 STG.E desc[UR16][R6.64+0x200], R61 ;  /* 0x0002003d06006986 */ /* 0x0003ee000c101910 */
[----:B------:R-:W-:Y:S05]  /*fc30*/  @!P2 BRA `(.L_x_270) ;  /* 0x000000000004a947 */ /* 0x000fea0003800000 */
[----:B------:R2:W5:Y:S02]  /*fc40*/  LDG.E.LTC128B R12, desc[UR16][R236.64+0x220] ;  /* 0x00022010ec0c7981 */ /* 0x000564000c1e1920 */
.L_x_270:
[----:B------:R-:W-:Y:S05]  /*fc50*/  BSYNC B1 ;  /* 0x0000000000017941 */ /* 0x000fea0003800000 */
.L_x_269:
[----:B-----5:R-:W-:Y:S01]  /*fc60*/  IMAD R9, R12, UR18, RZ ;  /* 0x000000120c097c24 */ /* 0x020fe2000f8e02ff */
[C---:B------:R-:W-:Y:S01]  /*fc70*/  ISETP.GT.AND P5, PT, R0.reuse, 0x49, P1 ;  /* 0x000000490000780c */ /* 0x040fe20000fa4270 */
[----:B------:R-:W-:Y:S01]  /*fc80*/  BSSY B1, `(.L_x_271) ;  /* 0x0000006000017945 */ /* 0x000fe20003800000 */
[----:B------:R-:W-:Y:S01]  /*fc90*/  ISETP.GT.AND P3, PT, R0, 0x50, P0 ;  /* 0x000000500000780c */ /* 0x000fe20000764270 */
[----:B------:R-:W-:-:S05]  /*fca0*/  IMAD R9, R62, UR11, R9 ;  /* 0x0000000b3e097c24 */ /* 0x000fca000f8e0209 */
[----:B------:R0:W-:Y:S05]  /*fcb0*/  @P2 STG.E desc[UR16][R10.64+0x220], R9 ;  /* 0x000220090a002986 */ /* 0x0001ea000c101910 */
[----:B------:R-:W-:Y:S05]  /*fcc0*/  @!P5 BRA `(.L_x_272) ;  /* 0x000000000004d947 */ /* 0x000fea0003800000 */
[----:B------:R0:W5:Y:S02]  /*fcd0*/  LDG.E.LTC128B R12, desc[UR16][R234.64+0x220] ;  /* 0x00022010ea0c7981 */ /* 0x000164000c1e1920 */
.L_x_272:
[----:B------:R-:W-:Y:S05]  /*fce0*/  BSYNC B1 ;  /* 0x0000000000017941 */ /* 0x000fea0003800000 */
.L_x_271:
        /* <DEDUP_REMOVED lines=14> */
[----:B------:R0:W5:Y:S02]  /*fdd0*/  LDG.E.LTC128B R12, desc[UR16][R230.64+0x200] ;  /* 0x00020010e60c7981 */ /* 0x000164000c1e1920 */
.L_x_274:
[----:B------:R-:W-:Y:S05]  /*fde0*/  BSYNC B1 ;  /* 0x0000000000017941 */ /* 0x000fea0003800000 */
.L_x_273:
        /* <DEDUP_REMOVED lines=8> */
.L_x_276:
[----:B------:R-:W-:Y:S05]  /*fe70*/  BSYNC B1 ;  /* 0x0000000000017941 */ /* 0x000fea0003800000 */
.L_x_275:
        /* <DEDUP_REMOVED lines=8> */
.L_x_278:
[----:B------:R-:W-:Y:S05]  /*ff00*/  BSYNC B1 ;  /* 0x0000000000017941 */ /* 0x000fea0003800000 */
.L_x_277:
[----:B-----5:R-:W-:-:S04]  /*ff10*/  IMAD R6, R12, UR18, RZ ;  /* 0x000000120c067c24 */ /* 0x020fc8000f8e02ff */
[----:B------:R-:W-:-:S05]  /*ff20*/  IMAD R67, R67, UR11, R6 ;  /* 0x0000000b43437c24 */ /* 0x000fca000f8e0206 */
[----:B------:R1:W-:Y:S04]  /*ff30*/  @P5 STG.E desc[UR16][R10.64+0x220], R67 ;  /* 0x000220430a005986 */ /* 0x0003e8000c101910 */
[----:B------:R-:W2:Y:S01]  /*ff40*/  @P3 LDG.E.LTC128B R12, desc[UR16][R228.64+0x200] ;  /* 0x00020010e40c3981 */ /* 0x000ea2000c1e1920 */
[----:B0-----:R-:W-:Y:S01]  /*ff50*/  MOV R7, UR20 ;  /* 0x0000001400077c02 */ /* 0x001fe20008000f00 */
        /* <DEDUP_REMOVED lines=10> */
.L_x_280:
[----:B------:R-:W-:Y:S05]  /*10000*/  BSYNC B1 ;  /* 0x0000000000017941 */ /* 0x000fea0003800000 */
.L_x_279:
        /* <DEDUP_REMOVED lines=8> */
.L_x_282:
[----:B------:R-:W-:Y:S05]  /*10090*/  BSYNC B1 ;  /* 0x0000000000017941 */ /* 0x000fea0003800000 */
.L_x_281:
        /* <DEDUP_REMOVED lines=8> */
.L_x_284:
[----:B------:R-:W-:Y:S05]  /*10120*/  BSYNC B1 ;  /* 0x0000000000017941 */ /* 0x000fea0003800000 */
.L_x_283:
[----:B0----5:R-:W-:-:S04]  /*10130*/  IMAD R6, R12, UR18, RZ ;  /* 0x000000120c067c24 */ /* 0x021fc8000f8e02ff */
[----:B------:R-:W-:-:S05]  /*10140*/  IMAD R71, R71, UR11, R6 ;  /* 0x0000000b47477c24 */ /* 0x000fca000f8e0206 */
[----:B------:R0:W-:Y:S04]  /*10150*/  @P5 STG.E desc[UR16][R8.64+0x220], R71 ;  /* 0x0002204708005986 */ /* 0x0001e8000c101910 */
[----:B------:R-:W2:Y:S01]  /*10160*/  @P3 LDG.E.LTC128B R12, desc[UR16][R16.64+0x200] ;  /* 0x00020010100c3981 */ /* 0x000ea2000c1e1920 */
[----:B------:R-:W-:Y:S01]  /*10170*/  IMAD.U32 R7, RZ, RZ, UR20 ;  /* 0x00000014ff077e24 */ /* 0x000fe2000f8e00ff */
        /* <DEDUP_REMOVED lines=10> */
.L_x_286:
[----:B------:R-:W-:Y:S05]  /*10220*/  BSYNC B1 ;  /* 0x0000000000017941 */ /* 0x000fea0003800000 */
.L_x_285:
[----:B01---5:R-:W-:Y:S01]  /*10230*/  IMAD R8, R12, UR18, RZ ;  /* 0x000000120c087c24 */ /* 0x023fe2000f8e02ff */
[----:B------:R-:W-:Y:S01]  /*10240*/  IADD3.X R11, R9, UR30, RZ, P5, !PT ;  /* 0x0000001e090b7c10 */ /* 0x000fe2000affe4ff */
[----:B------:R-:W-:Y:S01]  /*10250*/  BSSY B1, `(.L_x_287) ;  /* 0x0000006000017945 */ /* 0x000fe20003800000 */
[----:B------:R-:W-:Y:S01]  /*10260*/  ISETP.GT.AND P2, PT, R0, 0x60, P1 ;  /* 0x000000600000780c */ /* 0x000fe20000f44270 */
[----:B------:R-:W-:-:S05]  /*10270*/  IMAD R73, R73, UR11, R8 ;  /* 0x0000000b49497c24 */ /* 0x000fca000f8e0208 */
[----:B------:R0:W-:Y:S07]  /*10280*/  @P6 STG.E desc[UR16][R10.64+0x200], R73 ;  /* 0x000200490a006986 */ /* 0x0001ee000c101910 */
[----:B------:R-:W-:Y:S05]  /*10290*/  @!P2 BRA `(.L_x_288) ;  /* 0x000000000004a947 */ /* 0x000fea0003800000 */
[----:B------:R1:W5:Y:S02]  /*102a0*/  LDG.E.LTC128B R12, desc[UR16][R16.64+0x220] ;  /* 0x00022010100c7981 */ /* 0x000364000c1e1920 */
.L_x_288:
[----:B------:R-:W-:Y:S05]  /*102b0*/  BSYNC B1 ;  /* 0x0000000000017941 */ /* 0x000fea0003800000 */
.L_x_287:
        /* <DEDUP_REMOVED lines=8> */
.L_x_290:
[----:B------:R-:W-:Y:S05]  /*10340*/  BSYNC B1 ;  /* 0x0000000000017941 */ /* 0x000fea0003800000 */
.L_x_289:
        /* <DEDUP_REMOVED lines=15> */
.L_x_292:
[----:B------:R-:W-:Y:S05]  /*10440*/  BSYNC B1 ;  /* 0x0000000000017941 */ /* 0x000fea0003800000 */
.L_x_291:
        /* <DEDUP_REMOVED lines=8> */
.L_x_294:
[----:B------:R-:W-:Y:S05]  /*104d0*/  BSYNC B1 ;  /* 0x0000000000017941 */ /* 0x000fea0003800000 */
.L_x_293:
        /* <DEDUP_REMOVED lines=8> */
.L_x_296:
[----:B------:R-:W-:Y:S05]  /*10560*/  BSYNC B1 ;  /* 0x0000000000017941 */ /* 0x000fea0003800000 */
.L_x_295:
[----:B0----5:R-:W-:-:S04]  /*10570*/  IMAD R6, R12, UR18, RZ ;  /* 0x000000120c067c24 */ /* 0x021fc8000f8e02ff */
[----:B------:R-:W-:-:S05]  /*10580*/  IMAD R79, R79, UR11, R6 ;  /* 0x0000000b4f4f7c24 */ /* 0x000fca000f8e0206 */
[----:B------:R0:W-:Y:S04]  /*10590*/  @P5 STG.E desc[UR16][R8.64+0x220], R79 ;  /* 0x0002204f08005986 */ /* 0x0001e8000c101910 */
[----:B------:R-:W2:Y:S01]  /*105a0*/  @P3 LDG.E.LTC128B R12, desc[UR16][R152.64+0x200] ;  /* 0x00020010980c3981 */ /* 0x000ea2000c1e1920 */
        /* <DEDUP_REMOVED lines=11> */
.L_x_298:
[----:B------:R-:W-:Y:S05]  /*10660*/  BSYNC B1 ;  /* 0x0000000000017941 */ /* 0x000fea0003800000 */
.L_x_297:
        /* <DEDUP_REMOVED lines=8> */
.L_x_300:
[----:B------:R-:W-:Y:S05]  /*106f0*/  BSYNC B1 ;  /* 0x0000000000017941 */ /* 0x000fea0003800000 */
.L_x_299:
        /* <DEDUP_REMOVED lines=8> */
.L_x_302:
[----:B------:R-:W-:Y:S05]  /*10780*/  BSYNC B1 ;  /* 0x0000000000017941 */ /* 0x000fea0003800000 */
.L_x_301:
        /* <DEDUP_REMOVED lines=15> */
.L_x_304:
[----:B------:R-:W-:Y:S05]  /*10880*/  BSYNC B1 ;  /* 0x0000000000017941 */ /* 0x000fea0003800000 */
.L_x_303:
        /* <DEDUP_REMOVED lines=8> */
.L_x_306:
[----:B------:R-:W-:Y:S05]  /*10910*/  BSYNC B1 ;  /* 0x0000000000017941 */ /* 0x000fea0003800000 */
.L_x_305:
        /* <DEDUP_REMOVED lines=8> */
.L_x_308:
[----:B------:R-:W-:Y:S05]  /*109a0*/  BSYNC B1 ;  /* 0x0000000000017941 */ /* 0x000fea0003800000 */
.L_x_307:
        /* <DEDUP_REMOVED lines=15> */
.L_x_310:
[----:B------:R-:W-:Y:S05]  /*10aa0*/  BSYNC B1 ;  /* 0x0000000000017941 */ /* 0x000fea0003800000 */
.L_x_309:
        /* <DEDUP_REMOVED lines=8> */
.L_x_312:
[----:B------:R-:W-:Y:S05]  /*10b30*/  BSYNC B1 ;  /* 0x0000000000017941 */ /* 0x000fea0003800000 */
.L_x_311:
        /* <DEDUP_REMOVED lines=8> */
.L_x_314:
[----:B------:R-:W-:Y:S05]  /*10bc0*/  BSYNC B1 ;  /* 0x0000000000017941 */ /* 0x000fea0003800000 */
.L_x_313:
        /* <DEDUP_REMOVED lines=15> */
.L_x_316:
[----:B------:R-:W-:Y:S05]  /*10cc0*/  BSYNC B1 ;  /* 0x0000000000017941 */ /* 0x000fea0003800000 */
.L_x_315:
        /* <DEDUP_REMOVED lines=8> */
.L_x_318:
[----:B------:R-:W-:Y:S05]  /*10d50*/  BSYNC B1 ;  /* 0x0000000000017941 */ /* 0x000fea0003800000 */
.L_x_317:
        /* <DEDUP_REMOVED lines=8> */
.L_x_320:
[----:B------:R-:W-:Y:S05]  /*10de0*/  BSYNC B1 ;  /* 0x0000000000017941 */ /* 0x000fea0003800000 */
.L_x_319:
        /* <DEDUP_REMOVED lines=15> */
.L_x_322:
[----:B------:R-:W-:Y:S05]  /*10ee0*/  BSYNC B1 ;  /* 0x0000000000017941 */ /* 0x000fea0003800000 */
.L_x_321:
        /* <DEDUP_REMOVED lines=8> */
.L_x_324:
[----:B------:R-:W-:Y:S05]  /*10f70*/  BSYNC B1 ;  /* 0x0000000000017941 */ /* 0x000fea0003800000 */
.L_x_323:
        /* <DEDUP_REMOVED lines=8> */
.L_x_326:
[----:B------:R-:W-:Y:S05]  /*11000*/  BSYNC B1 ;  /* 0x0000000000017941 */ /* 0x000fea0003800000 */
.L_x_325:
        /* <DEDUP_REMOVED lines=15> */
.L_x_328:
[----:B------:R-:W-:Y:S05]  /*11100*/  BSYNC B1 ;  /* 0x0000000000017941 */ /* 0x000fea0003800000 */
.L_x_327:
        /* <DEDUP_REMOVED lines=8> */
.L_x_330:
[----:B------:R-:W-:Y:S05]  /*11190*/  BSYNC B1 ;  /* 0x0000000000017941 */ /* 0x000fea0003800000 */
.L_x_329:
        /* <DEDUP_REMOVED lines=8> */
.L_x_332:
[----:B------:R-:W-:Y:S05]  /*11220*/  BSYNC B1 ;  /* 0x0000000000017941 */ /* 0x000fea0003800000 */
.L_x_331:
        /* <DEDUP_REMOVED lines=15> */
.L_x_334:
[----:B------:R-:W-:Y:S05]  /*11320*/  BSYNC B1 ;  /* 0x0000000000017941 */ /* 0x000fea0003800000 */
.L_x_333:
        /* <DEDUP_REMOVED lines=8> */
.L_x_336:
[----:B------:R-:W-:Y:S05]  /*113b0*/  BSYNC B1 ;  /* 0x0000000000017941 */ /* 0x000fea0003800000 */
.L_x_335:
        /* <DEDUP_REMOVED lines=8> */
.L_x_338:
[----:B------:R-:W-:Y:S05]  /*11440*/  BSYNC B1 ;  /* 0x0000000000017941 */ /* 0x000fea0003800000 */
.L_x_337:
        /* <DEDUP_REMOVED lines=15> */
.L_x_340:
[----:B------:R-:W-:Y:S05]  /*11540*/  BSYNC B1 ;  /* 0x0000000000017941 */ /* 0x000fea0003800000 */
.L_x_339:
        /* <DEDUP_REMOVED lines=8> */
.L_x_342:
[----:B------:R-:W-:Y:S05]  /*115d0*/  BSYNC B1 ;  /* 0x0000000000017941 */ /* 0x000fea0003800000 */
.L_x_341:
        /* <DEDUP_REMOVED lines=8> */
.L_x_344:
[----:B------:R-:W-:Y:S05]  /*11660*/  BSYNC B1 ;  /* 0x0000000000017941 */ /* 0x000fea0003800000 */
.L_x_343:
        /* <DEDUP_REMOVED lines=15> */
.L_x_346:
[----:B------:R-:W-:Y:S05]  /*11760*/  BSYNC B1 ;  /* 0x0000000000017941 */ /* 0x000fea0003800000 */
.L_x_345:
        /* <DEDUP_REMOVED lines=8> */
.L_x_348:
[----:B------:R-:W-:Y:S05]  /*117f0*/  BSYNC B1 ;  /* 0x0000000000017941 */ /* 0x000fea0003800000 */
.L_x_347:
        /* <DEDUP_REMOVED lines=8> */
.L_x_350:
[----:B------:R-:W-:Y:S05]  /*11880*/  BSYNC B1 ;  /* 0x0000000000017941 */ /* 0x000fea0003800000 */
.L_x_349:
        /* <DEDUP_REMOVED lines=15> */
.L_x_352:
[----:B------:R-:W-:Y:S05]  /*11980*/  BSYNC B1 ;  /* 0x0000000000017941 */ /* 0x000fea0003800000 */
.L_x_351:
        /* <DEDUP_REMOVED lines=8> */
.L_x_354:
[----:B------:R-:W-:Y:S05]  /*11a10*/  BSYNC B1 ;  /* 0x0000000000017941 */ /* 0x000fea0003800000 */
.L_x_353:
        /* <DEDUP_REMOVED lines=8> */
.L_x_356:
[----:B------:R-:W-:Y:S05]  /*11aa0*/  BSYNC B1 ;  /* 0x0000000000017941 */ /* 0x000fea0003800000 */
.L_x_355:
        /* <DEDUP_REMOVED lines=15> */
.L_x_358:
[----:B------:R-:W-:Y:S05]  /*11ba0*/  BSYNC B1 ;  /* 0x0000000000017941 */ /* 0x000fea0003800000 */
.L_x_357:
        /* <DEDUP_REMOVED lines=8> */
.L_x_360:
[----:B------:R-:W-:Y:S05]  /*11c30*/  BSYNC B1 ;  /* 0x0000000000017941 */ /* 0x000fea0003800000 */
.L_x_359:
        /* <DEDUP_REMOVED lines=8> */
.L_x_362:
[----:B------:R-:W-:Y:S05]  /*11cc0*/  BSYNC B1 ;  /* 0x0000000000017941 */ /* 0x000fea0003800000 */
.L_x_361:
        /* <DEDUP_REMOVED lines=15> */
.L_x_364:
[----:B------:R-:W-:Y:S05]  /*11dc0*/  BSYNC B1 ;  /* 0x0000000000017941 */ /* 0x000fea0003800000 */
.L_x_363:
        /* <DEDUP_REMOVED lines=8> */
.L_x_366:
[----:B------:R-:W-:Y:S05]  /*11e50*/  BSYNC B1 ;  /* 0x0000000000017941 */ /* 0x000fea0003800000 */
.L_x_365:
        /* <DEDUP_REMOVED lines=8> */
.L_x_368:
[----:B------:R-:W-:Y:S05]  /*11ee0*/  BSYNC B1 ;  /* 0x0000000000017941 */ /* 0x000fea0003800000 */
.L_x_367:
        /* <DEDUP_REMOVED lines=15> */
.L_x_370:
[----:B------:R-:W-:Y:S05]  /*11fe0*/  BSYNC B1 ;  /* 0x0000000000017941 */ /* 0x000fea0003800000 */
.L_x_369:
        /* <DEDUP_REMOVED lines=8> */
.L_x_372:
[----:B------:R-:W-:Y:S05]  /*12070*/  BSYNC B1 ;  /* 0x0000000000017941 */ /* 0x000fea0003800000 */
.L_x_371:
        /* <DEDUP_REMOVED lines=8> */
.L_x_374:
[----:B------:R-:W-:Y:S05]  /*12100*/  BSYNC B1 ;  /* 0x0000000000017941 */ /* 0x000fea0003800000 */
.L_x_373:
        /* <DEDUP_REMOVED lines=15> */
.L_x_376:
[----:B------:R-:W-:Y:S05]  /*12200*/  BSYNC B1 ;  /* 0x0000000000017941 */ /* 0x000fea0003800000 */
.L_x_375:
        /* <DEDUP_REMOVED lines=8> */
.L_x_378:
[----:B------:R-:W-:Y:S05]  /*12290*/  BSYNC B1 ;  /* 0x0000000000017941 */ /* 0x000fea0003800000 */
.L_x_377:
        /* <DEDUP_REMOVED lines=8> */
.L_x_380:
[----:B------:R-:W-:Y:S05]  /*12320*/  BSYNC B1 ;  /* 0x0000000000017941 */ /* 0x000fea0003800000 */
.L_x_379:
        /* <DEDUP_REMOVED lines=15> */
.L_x_382:
[----:B------:R-:W-:Y:S05]  /*12420*/  BSYNC B1 ;  /* 0x0000000000017941 */ /* 0x000fea0003800000 */
.L_x_381:
        /* <DEDUP_REMOVED lines=8> */
.L_x_384:
[----:B------:R-:W-:Y:S05]  /*124b0*/  BSYNC B1 ;  /* 0x0000000000017941 */ /* 0x000fea0003800000 */
.L_x_383:
        /* <DEDUP_REMOVED lines=8> */
.L_x_386:
[----:B------:R-:W-:Y:S05]  /*12540*/  BSYNC B1 ;  /* 0x0000000000017941 */ /* 0x000fea0003800000 */
.L_x_385:
        /* <DEDUP_REMOVED lines=15> */
.L_x_388:
[----:B------:R-:W-:Y:S05]  /*12640*/  BSYNC B1 ;  /* 0x0000000000017941 */ /* 0x000fea0003800000 */
.L_x_387:
        /* <DEDUP_REMOVED lines=8> */
.L_x_390:
[----:B------:R-:W-:Y:S05]  /*126d0*/  BSYNC B1 ;  /* 0x0000000000017941 */ /* 0x000fea0003800000 */
.L_x_389:
        /* <DEDUP_REMOVED lines=8> */
.L_x_392:
[----:B------:R-:W-:Y:S05]  /*12760*/  BSYNC B1 ;  /* 0x0000000000017941 */ /* 0x000fea0003800000 */
.L_x_391:
        /* <DEDUP_REMOVED lines=15> */
.L_x_394:
[----:B------:R-:W-:Y:S05]  /*12860*/  BSYNC B1 ;  /* 0x0000000000017941 */ /* 0x000fea0003800000 */
.L_x_393:
        /* <DEDUP_REMOVED lines=8> */
.L_x_396:
[----:B------:R-:W-:Y:S05]  /*128f0*/  BSYNC B1 ;  /* 0x0000000000017941 */ /* 0x000fea0003800000 */
.L_x_395:
        /* <DEDUP_REMOVED lines=8> */
.L_x_398:
[----:B------:R-:W-:Y:S05]  /*12980*/  BSYNC B1 ;  /* 0x0000000000017941 */ /* 0x000fea0003800000 */
.L_x_397:
        /* <DEDUP_REMOVED lines=15> */
.L_x_400:
[----:B------:R-:W-:Y:S05]  /*12a80*/  BSYNC B1 ;  /* 0x0000000000017941 */ /* 0x000fea0003800000 */
.L_x_399:
        /* <DEDUP_REMOVED lines=8> */
.L_x_402:
[----:B------:R-:W-:Y:S05]  /*12b10*/  BSYNC B1 ;  /* 0x0000000000017941 */ /* 0x000fea0003800000 */
.L_x_401:
[----:B0----5:R-:W-:Y:S01]  /*12b20*/  IMAD R5, R12, UR18, RZ ;  /* 0x000000120c057c24 */ /* 0x021fe2000f8e02ff */
[----:B------:R-:W-:Y:S01]  /*12b30*/  ISETP.GT.AND P1, PT, R0, 0xf9, P1 ;  /* 0x000000f90000780c */ /* 0x000fe20000f24270 */
[----:B------:R-:W-:Y:S02]  /*12b40*/  BSSY B1, `(.L_x_403) ;  /* 0x0000005000017945 */ /* 0x000fe40003800000 */
[----:B------:R-:W-:-:S05]  /*12b50*/  IMAD R5, R150, UR11, R5 ;  /* 0x0000000b96057c24 */ /* 0x000fca000f8e0205 */
[----:B------:R0:W-:Y:S05]  /*12b60*/  @P3 STG.E desc[UR16][R6.64+0x220], R5 ;  /* 0x0002200506003986 */ /* 0x0001ea000c101910 */
[----:B------:R-:W-:Y:S05]  /*12b70*/  @!P1 BRA `(.L_x_404) ;  /* 0x0000000000049947 */ /* 0x000fea0003800000 */
[----:B------:R0:W5:Y:S02]  /*12b80*/  LDG.E.LTC128B R12, desc[UR16][R2.64+0x220] ;  /* 0x00022010020c7981 */ /* 0x000164000c1e1920 */
.L_x_404:
[----:B------:R-:W-:Y:S05]  /*12b90*/  BSYNC B1 ;  /* 0x0000000000017941 */ /* 0x000fea0003800000 */
.L_x_403:
[----:B-----5:R-:W-:-:S04]  /*12ba0*/  IMAD R12, R12, UR18, RZ ;  /* 0x000000120c0c7c24 */ /* 0x020fc8000f8e02ff */
[----:B------:R-:W-:Y:S01]  /*12bb0*/  IMAD R151, R151, UR11, R12 ;  /* 0x0000000b97977c24 */ /* 0x000fe2000f8e020c */
[----:B------:R-:W-:Y:S06]  /*12bc0*/  @!P1 BRA `(.L_x_405) ;  /* 0x0000004c00649947 */ /* 0x000fec0003800000 */
[----:B------:R0:W-:Y:S01]  /*12bd0*/  STG.E desc[UR16][R8.64+0x220], R151 ;  /* 0x0002209708007986 */ /* 0x0001e2000c101910 */
[----:B------:R-:W-:Y:S05]  /*12be0*/  BRA `(.L_x_405) ;  /* 0x0000004c005c7947 */ /* 0x000fea0003800000 */
.L_x_22:
[----:B------:R-:W2:Y:S01]  /*12bf0*/  LDL.LU R2, [R1] ;  /* 0x0000000001027983 */ /* 0x000ea20000300800 */
[----:B------:R-:W-:-:S03]  /*12c00*/  ULDC.64 UR8, c[0x0][0x6c0] ;  /* 0x0001b00000087ab9 */ /* 0x000fc60000000a00 */
[----:B------:R-:W3:Y:S04]  /*12c10*/  LDL.LU R6, [R1+0x4] ;  /* 0x0000040001067983 */ /* 0x000ee80000300800 */
[----:B------:R-:W4:Y:S04]  /*12c20*/  LDL.LU R7, [R1+0x8] ;  /* 0x0000080001077983 */ /* 0x000f280000300800 */
[----:B------:R-:W5:Y:S04]  /*12c30*/  LDL.LU R8, [R1+0xc] ;  /* 0x00000c0001087983 */ /* 0x000f680000300800 */
        /* <DEDUP_REMOVED lines=90> */
[----:B------:R-:W5:Y:S01]  /*131e0*/  LDL.LU R154, [R1+0x208] ;  /* 0x00020800019a7983 */ /* 0x000f620000300800 */
[----:B------:R-:W-:Y:S01]  /*131f0*/  LEA R4, P1, R14, UR8, 0x2 ;  /* 0x000000080e047c11 */ /* 0x000fe2000f8210ff */
[----:B--2---:R-:W-:-:S02]  /*13200*/  IMAD R2, R2, UR11, RZ ;  /* 0x0000000b02027c24 */ /* 0x004fc4000f8e02ff */
[----:B---3--:R-:W-:Y:S01]  /*13210*/  IMAD R6, R6, UR11, RZ ;  /* 0x0000000b06067c24 */ /* 0x008fe2000f8e02ff */
[----:B------:R-:W-:Y:S01]  /*13220*/  LEA.HI.X R5, R14, UR9, R18, 0x2, P1 ;  /* 0x000000090e057c11 */ /* 0x000fe200088f1412 */
[----:B------:R-:W-:Y:S01]  /*13230*/  USHF.L.U64.HI UR8, UR20, 0x2, UR21 ;  /* 0x0000000214087899 */ /* 0x000fe20008010215 */
[----:B------:R-:W2:Y:S04]  /*13240*/  LDL.LU R152, [R1+0x1f4] ;  /* 0x0001f40001987983 */ /* 0x000ea80000300800 */
[----:B------:R0:W-:Y:S01]  /*13250*/  @P2 STG.E desc[UR16][R4.64], R2 ;  /* 0x0000000204002986 */ /* 0x0001e2000c101910 */
[----:B------:R-:W-:Y:S01]  /*13260*/  ISETP.GT.AND P2, PT, R0, 0x1, P0 ;  /* 0x000000010000780c */ /* 0x000fe20000744270 */
[----:B----4-:R-:W-:Y:S02]  /*13270*/  IMAD R7, R7, UR11, RZ ;  /* 0x0000000b07077c24 */ /* 0x010fe4000f8e02ff */
[----:B------:R-:W3:Y:S04]  /*13280*/  LDL.LU R22, [R1+0x1f8] ;  /* 0x0001f80001167983 */ /* 0x000ee80000300800 */
[----:B------:R-:W4:Y:S01]  /*13290*/  LDL.LU R20, [R1+0x1fc] ;  /* 0x0001fc0001147983 */ /* 0x000f220000300800 */
[----:B0-----:R-:W-:-:S03]  /*132a0*/  MOV R2, UR20 ;  /* 0x0000001400027c02 */ /* 0x001fc60008000f00 */
[----:B------:R-:W2:Y:S01]  /*132b0*/  LDL.LU R14, [R1+0x74] ;  /* 0x00007400010e7983 */ /* 0x000ea20000300800 */
[----:B------:R-:W-:-:S03]  /*132c0*/  LEA R2, P1, R2, R4, 0x2 ;  /* 0x0000000402027211 */ /* 0x000fc600078210ff */
[----:B------:R-:W3:Y:S01]  /*132d0*/  LDL.LU R15, [R1+0x94] ;  /* 0x00009400010f7983 */ /* 0x000ee20000300800 */
[----:B------:R-:W-:-:S03]  /*132e0*/  IADD3.X R3, R5, UR8, RZ, P1, !PT ;  /* 0x0000000805037c10 */ /* 0x000fc60008ffe4ff */
[----:B------:R-:W4:Y:S04]  /*132f0*/  LDL.LU R18, [R1+0xa4] ;  /* 0x0000a40001127983 */ /* 0x000f280000300800 */
[----:B------:R5:W-:Y:S01]  /*13300*/  @P2 STG.E desc[UR16][R2.64], R6 ;  /* 0x0000000602002986 */ /* 0x000be2000c101910 */
[----:B------:R-:W-:Y:S02]  /*13310*/  UIMAD UR8, UR21, 0x1c, URZ ;  /* 0x0000001c150878a4 */ /* 0x000fe4000f8e023f */
[----:B------:R-:W-:Y:S01]  /*13320*/  USHF.L.U32 UR9, UR20, 0x5, URZ ;  /* 0x0000000514097899 */ /* 0x000fe2000800063f */
[----:B-----5:R-:W-:Y:S01]  /*13330*/  IMAD R6, R8, UR11, RZ ;  /* 0x0000000b08067c24 */ /* 0x020fe2000f8e02ff */
[----:B------:R-:W-:-:S04]  /*13340*/  ISETP.GT.AND P2, PT, R154, 0x8, PT ;  /* 0x000000089a00780c */ /* 0x000fc80003f44270 */
[C---:B------:R-:W-:Y:S02]  /*13350*/  ISETP.GT.AND P1, PT, R0.reuse, RZ, P2 ;  /* 0x000000ff0000720c */ /* 0x040fe40001724270 */
[----:B------:R-:W-:-:S11]  /*13360*/  ISETP.GT.AND P3, PT, R0, 0x1, P2 ;  /* 0x000000010000780c */ /* 0x000fd60001764270 */
[----:B------:R0:W-:Y:S04]  /*13370*/  @P1 STG.E desc[UR16][R4.64+0x20], R7 ;  /* 0x0000200704001986 */ /* 0x0001e8000c101910 */
[----:B0-----:R-:W5:Y:S01]  /*13380*/  LDL.LU R7, [R1+0x10] ;  /* 0x0000100001077983 */ /* 0x001f620000300800 */
[----:B------:R-:W-:Y:S01]  /*13390*/  IMAD.U32 R8, RZ, RZ, UR20 ;  /* 0x00000014ff087e24 */ /* 0x000fe2000f8e00ff */
[----:B------:R-:W-:Y:S01]  /*133a0*/  ISETP.GT.AND P1, PT, R0, 0x8, P0 ;  /* 0x000000080000780c */ /* 0x000fe20000724270 */
[----:B------:R-:W-:Y:S01]  /*133b0*/  USHF.L.U64.HI UR21, UR20, 0x5, UR21 ;  /* 0x0000000514157899 */ /* 0x000fe20008010215 */
[----:B------:R5:W-:Y:S01]  /*133c0*/  @P3 STG.E desc[UR16][R2.64+0x20], R6 ;  /* 0x0000200602003986 */ /* 0x000be2000c101910 */
[----:B------:R-:W-:Y:S01]  /*133d0*/  IMAD.WIDE.U32 R8, R8, 0x1c, R2 ;  /* 0x0000001c08087825 */ /* 0x000fe200078e0002 */
[----:B------:R-:W-:-:S03]  /*133e0*/  ISETP.GT.AND P3, PT, R0, 0x9, P0 ;  /* 0x000000090000780c */ /* 0x000fc60000764270 */
[----:B------:R-:W-:Y:S02]  /*133f0*/  VIADD R9, R9, UR8 ;  /* 0x0000000809097c36 */ /* 0x000fe40008000000 */
[----:B------:R-:W-:Y:S02]  /*13400*/  IMAD R10, R10, UR11, RZ ;  /* 0x0000000b0a0a7c24 */ /* 0x000fe4000f8e02ff */
[----:B-----5:R-:W-:-:S05]  /*13410*/  IMAD R6, R7, UR11, RZ ;  /* 0x0000000b07067c24 */ /* 0x020fca000f8e02ff */
[----:B------:R0:W-:Y:S02]  /*13420*/  @P1 STG.E desc[UR16][R8.64], R6 ;  /* 0x0000000608001986 */ /* 0x0001e4000c101910 */
[----:B0-----:R-:W-:-:S04]  /*13430*/  IADD3 R6, P1, R2, UR9, RZ ;  /* 0x0000000902067c10 */ /* 0x001fc8000ff3e0ff */
[----:B------:R-:W-:-:S05]  /*13440*/  IADD3.X R7, R3, UR21, RZ, P1, !PT ;  /* 0x0000001503077c10 */ /* 0x000fca0008ffe4ff */
[----:B------:R0:W-:Y:S04]  /*13450*/  @P3 STG.E desc[UR16][R6.64], R10 ;  /* 0x0000000a06003986 */ /* 0x0001e8000c101910 */
[----:B0-----:R-:W5:Y:S01]  /*13460*/  LDL.LU R10, [R1+0x18] ;  /* 0x00001800010a7983 */ /* 0x001f620000300800 */
[----:B------:R-:W-:Y:S01]  /*13470*/  ISETP.GT.AND P1, PT, R0, 0x8, P2 ;  /* 0x000000080000780c */ /* 0x000fe20001724270 */
[----:B-----5:R-:W-:-:S12]  /*13480*/  IMAD R10, R10, UR11, RZ ;  /* 0x0000000b0a0a7c24 */ /* 0x020fd8000f8e02ff */
[----:B------:R0:W-:Y:S04]  /*13490*/  @P1 STG.E desc[UR16][R8.64+0x20], R10 ;  /* 0x0000200a08001986 */ /* 0x0001e8000c101910 */
[----:B0-----:R-:W5:Y:S04]  /*134a0*/  LDL.LU R9, [R1+0x1c] ;  /* 0x00001c0001097983 */ /* 0x001f680000300800 */
[----:B------:R-:W2:Y:S01]  /*134b0*/  LDL.LU R10, [R1+0x20] ;  /* 0x00002000010a7983 */ /* 0x000ea20000300800 */
[----:B------:R-:W-:Y:S01]  /*134c0*/  ISETP.GT.AND P1, PT, R0, 0x9, P2 ;  /* 0x000000090000780c */ /* 0x000fe20001724270 */
[----:B-----5:R-:W-:-:S02]  /*134d0*/  IMAD R8, R9, UR11, RZ ;  /* 0x0000000b09087c24 */ /* 0x020fc4000f8e02ff */
[----:B--2---:R-:W-:-:S10]  /*134e0*/  IMAD R10, R10, UR11, RZ ;  /* 0x0000000b0a0a7c24 */ /* 0x004fd4000f8e02ff */
[----:B------:R0:W-:Y:S01]  /*134f0*/  @P1 STG.E desc[UR16][R6.64+0x20], R8 ;  /* 0x0000200806001986 */ /* 0x0001e2000c101910 */
[----:B------:R-:W-:Y:S02]  /*13500*/  ISETP.GT.AND P1, PT, R0, 0x10, P0 ;  /* 0x000000100000780c */ /* 0x000fe40000724270 */
[----:B0-----:R-:W-:-:S05]  /*13510*/  MOV R8, UR20 ;  /* 0x0000001400087c02 */ /* 0x001fca0008000f00 */
[----:B------:R-:W-:-:S04]  /*13520*/  IMAD.WIDE.U32 R8, R8, 0x1c, R6 ;  /* 0x0000001c08087825 */ /* 0x000fc800078e0006 */
[----:B------:R-:W-:-:S05]  /*13530*/  VIADD R9, R9, UR8 ;  /* 0x0000000809097c36 */ /* 0x000fca0008000000 */
[----:B------:R0:W-:Y:S04]  /*13540*/  @P1 STG.E desc[UR16][R8.64], R10 ;  /* 0x0000000a08001986 */ /* 0x0001e8000c101910 */
[----:B0-----:R-:W2:Y:S01]  /*13550*/  LDL.LU R10, [R1+0x28] ;  /* 0x00002800010a7983 */ /* 0x001ea20000300800 */
[C---:B------:R-:W-:Y:S01]  /*13560*/  ISETP.GT.AND P6, PT, R0.reuse, 0x11, P0 ;  /* 0x000000110000780c */ /* 0x040fe200007c4270 */
[----:B------:R-:W-:Y:S01]  /*13570*/  IMAD R11, R11, UR11, RZ ;  /* 0x0000000b0b0b7c24 */ /* 0x000fe2000f8e02ff */
[----:B------:R-:W-:Y:S02]  /*13580*/  ISETP.GT.AND P1, PT, R0, 0x10, P2 ;  /* 0x000000100000780c */ /* 0x000fe40001724270 */
[----:B------:R-:W-:Y:S02]  /*13590*/  IADD3 R6, P5, R6, UR9, RZ ;  /* 0x0000000906067c10 */ /* 0x000fe4000ffbe0ff */
[----:B------:R-:W-:-:S02]  /*135a0*/  ISETP.GT.AND P3, PT, R0, 0x11, P2 ;  /* 0x000000110000780c */ /* 0x000fc40001764270 */
[----:B------:R-:W-:-:S05]  /*135b0*/  IADD3.X R7, R7, UR21, RZ, P5, !PT ;  /* 0x0000001507077c10 */ /* 0x000fca000affe4ff */
[----:B------:R0:W-:Y:S04]  /*135c0*/  @P6 STG.E desc[UR16][R6.64], R11 ;  /* 0x0000000b06006986 */ /* 0x0001e8000c101910 */
[----:B0-----:R-:W5:Y:S01]  /*135d0*/  LDL.LU R11, [R1+0x34] ;  /* 0x00003400010b7983 */ /* 0x001f620000300800 */
[----:B--2---:R-:W-:-:S05]  /*135e0*/  IMAD R10, R10, UR11, RZ ;  /* 0x0000000b0a0a7c24 */ /* 0x004fca000f8e02ff */
[----:B------:R0:W-:Y:S04]  /*135f0*/  @P1 STG.E desc[UR16][R8.64+0x20], R10 ;  /* 0x0000200a08001986 */ /* 0x0001e8000c101910 */
[----:B0-----:R-:W2:Y:S04]  /*13600*/  LDL.LU R9, [R1+0x2c] ;  /* 0x00002c0001097983 */ /* 0x001ea80000300800 */
[----:B------:R-:W3:Y:S01]  /*13610*/  LDL.LU R10, [R1+0x30] ;  /* 0x00003000010a7983 */ /* 0x000ee20000300800 */
[----:B------:R-:W-:Y:S01]  /*13620*/  ISETP.GT.AND P1, PT, R0, 0x18, P0 ;  /* 0x000000180000780c */ /* 0x000fe20000724270 */
[----:B--2---:R-:W-:-:S05]  /*13630*/  IMAD R8, R9, UR11, RZ ;  /* 0x0000000b09087c24 */ /* 0x004fca000f8e02ff */
[----:B------:R0:W-:Y:S01]  /*13640*/  @P3 STG.E desc[UR16][R6.64+0x20], R8 ;  /* 0x0000200806003986 */ /* 0x0001e2000c101910 */
[----:B---3--:R-:W-:Y:S02]  /*13650*/  IMAD R10, R10, UR11, RZ ;  /* 0x0000000b0a0a7c24 */ /* 0x008fe4000f8e02ff */
[----:B0-----:R-:W-:-:S04]  /*13660*/  IMAD.U32 R8, RZ, RZ, UR20 ;  /* 0x00000014ff087e24 */ /* 0x001fc8000f8e00ff */
[----:B------:R-:W-:-:S05]  /*13670*/  IMAD.WIDE.U32 R8, R8, 0x1c, R6 ;  /* 0x0000001c08087825 */ /* 0x000fca00078e0006 */
[----:B------:R-:W-:-:S05]  /*13680*/  IADD3 R9, R9, UR8, RZ ;  /* 0x0000000809097c10 */ /* 0x000fca000fffe0ff */
[----:B------:R0:W-:Y:S04]  /*13690*/  @P1 STG.E desc[UR16][R8.64], R10 ;  /* 0x0000000a08001986 */ /* 0x0001e8000c101910 */
[----:B0-----:R-:W2:Y:S01]  /*136a0*/  LDL.LU R10, [R1+0x38] ;  /* 0x00003800010a7983 */ /* 0x001ea20000300800 */
[C---:B------:R-:W-:Y:S02]  /*136b0*/  ISETP.GT.AND P6, PT, R0.reuse, 0x19, P0 ;  /* 0x000000190000780c */ /* 0x040fe400007c4270 */
[----:B------:R-:W-:Y:S02]  /*136c0*/  ISETP.GT.AND P1, PT, R0, 0x18, P2 ;  /* 0x000000180000780c */ /* 0x000fe40001724270 */
[----:B------:R-:W-:Y:S01]  /*136d0*/  IADD3 R6, P5, R6, UR9, RZ ;  /* 0x0000000906067c10 */ /* 0x000fe2000ffbe0ff */
[----:B-----5:R-:W-:-:S03]  /*136e0*/  IMAD R11, R11, UR11, RZ ;  /* 0x0000000b0b0b7c24 */ /* 0x020fc6000f8e02ff */
[----:B------:R-:W-:-:S05]  /*136f0*/  IADD3.X R7, R7, UR21, RZ, P5, !PT ;  /* 0x0000001507077c10 */ /* 0x000fca000affe4ff */
[----:B------:R0:W-:Y:S04]  /*13700*/  @P6 STG.E desc[UR16][R6.64], R11 ;  /* 0x0000000b06006986 */ /* 0x0001e8000c101910 */
[----:B0-----:R-:W3:Y:S01]  /*13710*/  LDL.LU R11, [R1+0x44] ;  /* 0x00004400010b7983 */ /* 0x001ee20000300800 */
[----:B--2---:R-:W-:-:S05]  /*13720*/  IMAD R10, R10, UR11, RZ ;  /* 0x0000000b0a0a7c24 */ /* 0x004fca000f8e02ff */
[----:B------:R0:W-:Y:S04]  /*13730*/  @P1 STG.E desc[UR16][R8.64+0x20], R10 ;  /* 0x0000200a08001986 */ /* 0x0001e8000c101910 */
[----:B0-----:R-:W2:Y:S04]  /*13740*/  LDL.LU R9, [R1+0x3c] ;  /* 0x00003c0001097983 */ /* 0x001ea80000300800 */
[----:B------:R-:W5:Y:S01]  /*13750*/  LDL.LU R10, [R1+0x40] ;  /* 0x00004000010a7983 */ /* 0x000f620000300800 */
[C---:B------:R-:W-:Y:S02]  /*13760*/  ISETP.GT.AND P3, PT, R0.reuse, 0x19, P2 ;  /* 0x000000190000780c */ /* 0x040fe40001764270 */
[----:B------:R-:W-:Y:S01]  /*13770*/  ISETP.GT.AND P1, PT, R0, 0x20, P0 ;  /* 0x000000200000780c */ /* 0x000fe20000724270 */
[----:B--2---:R-:W-:-:S10]  /*13780*/  IMAD R8, R9, UR11, RZ ;  /* 0x0000000b09087c24 */ /* 0x004fd4000f8e02ff */
[----:B------:R0:W-:Y:S01]  /*13790*/  @P3 STG.E desc[UR16][R6.64+0x20], R8 ;  /* 0x0000200806003986 */ /* 0x0001e2000c101910 */
[----:B-----5:R-:W-:Y:S02]  /*137a0*/  IMAD R10, R10, UR11, RZ ;  /* 0x0000000b0a0a7c24 */ /* 0x020fe4000f8e02ff */
[----:B0-----:R-:W-:-:S04]  /*137b0*/  IMAD.U32 R8, RZ, RZ, UR20 ;  /* 0x00000014ff087e24 */ /* 0x001fc8000f8e00ff */
[----:B------:R-:W-:-:S04]  /*137c0*/  IMAD.WIDE.U32 R8, R8, 0x1c, R6 ;  /* 0x0000001c08087825 */ /* 0x000fc800078e0006 */
[----:B------:R-:W-:-:S05]  /*137d0*/  VIADD R9, R9, UR8 ;  /* 0x0000000809097c36 */ /* 0x000fca0008000000 */
[----:B------:R0:W-:Y:S04]  /*137e0*/  @P1 STG.E desc[UR16][R8.64], R10 ;  /* 0x0000000a08001986 */ /* 0x0001e8000c101910 */
[----:B0-----:R-:W2:Y:S01]  /*137f0*/  LDL.LU R10, [R1+0x48] ;  /* 0x00004800010a7983 */ /* 0x001ea20000300800 */
[C---:B------:R-:W-:Y:S02]  /*13800*/  ISETP.GT.AND P6, PT, R0.reuse, 0x21, P0 ;  /* 0x000000210000780c */ /* 0x040fe400007c4270 */
[----:B------:R-:W-:Y:S02]  /*13810*/  ISETP.GT.AND P1, PT, R0, 0x20, P2 ;  /* 0x000000200000780c */ /* 0x000fe40001724270 */
[----:B------:R-:W-:Y:S01]  /*13820*/  IADD3 R6, P5, R6, UR9, RZ ;  /* 0x0000000906067c10 */ /* 0x000fe2000ffbe0ff */
[----:B---3--:R-:W-:-:S03]  /*13830*/  IMAD R11, R11, UR11, RZ ;  /* 0x0000000b0b0b7c24 */ /* 0x008fc6000f8e02ff */
        /* <DEDUP_REMOVED lines=11> */
[----:B-----5:R-:W-:Y:S01]  /*138f0*/  IMAD R10, R10, UR11, RZ ;  /* 0x0000000b0a0a7c24 */ /* 0x020fe2000f8e02ff */
[----:B0-----:R-:W-:-:S05]  /*13900*/  MOV R8, UR20 ;  /* 0x0000001400087c02 */ /* 0x001fca0008000f00 */
        /* <DEDUP_REMOVED lines=16> */
[----:B------:R-:W-:-:S02]  /*13a10*/  ISETP.GT.AND P5, PT, R0, 0x30, P0 ;  /* 0x000000300000780c */ /* 0x000fc400007a4270 */
[C---:B------:R-:W-:Y:S01]  /*13a20*/  ISETP.GT.AND P6, PT, R0.reuse, 0x31, P0 ;  /* 0x000000310000780c */ /* 0x040fe200007c4270 */
[----:B---3--:R-:W-:Y:S01]  /*13a30*/  IMAD R11, R11, UR11, RZ ;  /* 0x0000000b0b0b7c24 */ /* 0x008fe2000f8e02ff */
[----:B------:R-:W-:Y:S01]  /*13a40*/  ISETP.GT.AND P1, PT, R0, 0x30, P2 ;  /* 0x000000300000780c */ /* 0x000fe20001724270 */
[----:B------:R-:W-:Y:S02]  /*13a50*/  IMAD R12, R12, UR11, RZ ;  /* 0x0000000b0c0c7c24 */ /* 0x000fe4000f8e02ff */
[----:B--2---:R-:W-:Y:S02]  /*13a60*/  IMAD R8, R9, UR11, RZ ;  /* 0x0000000b09087c24 */ /* 0x004fe4000f8e02ff */
[----:B------:R-:W-:-:S03]  /*13a70*/  IMAD.U32 R9, RZ, RZ, UR20 ;  /* 0x00000014ff097e24 */ /* 0x000fc6000f8e00ff */
[----:B------:R0:W-:Y:S01]  /*13a80*/  @P3 STG.E desc[UR16][R6.64+0x20], R8 ;  /* 0x0000200806003986 */ /* 0x0001e2000c101910 */
[----:B-----5:R-:W-:Y:S02]  /*13a90*/  IMAD R10, R10, UR11, RZ ;  /* 0x0000000b0a0a7c24 */ /* 0x020fe4000f8e02ff */
[----:B0-----:R-:W-:Y:S01]  /*13aa0*/  IMAD.WIDE.U32 R8, R9, 0x1c, R6 ;  /* 0x0000001c09087825 */ /* 0x001fe200078e0006 */
[----:B------:R-:W-:-:S04]  /*13ab0*/  IADD3 R6, P3, R6, UR9, RZ ;  /* 0x0000000906067c10 */ /* 0x000fc8000ff7e0ff */
[----:B------:R-:W-:Y:S02]  /*13ac0*/  IADD3 R9, R9, UR8, RZ ;  /* 0x0000000809097c10 */ /* 0x000fe4000fffe0ff */
[----:B------:R-:W-:-:S03]  /*13ad0*/  IADD3.X R7, R7, UR21, RZ, P3, !PT ;  /* 0x0000001507077c10 */ /* 0x000fc60009ffe4ff */
[----:B------:R0:W-:Y:S04]  /*13ae0*/  @P5 STG.E desc[UR16][R8.64], R11 ;  /* 0x0000000b08005986 */ /* 0x0001e8000c101910 */
[----:B------:R2:W-:Y:S01]  /*13af0*/  @P6 STG.E desc[UR16][R6.64], R10 ;  /* 0x0000000a06006986 */ /* 0x0005e2000c101910 */
[----:B0-----:R-:W-:-:S04]  /*13b00*/  IMAD.U32 R11, RZ, RZ, UR20 ;  /* 0x00000014ff0b7e24 */ /* 0x001fc8000f8e00ff */
[----:B--2---:R-:W-:Y:S01]  /*13b10*/  IMAD.WIDE.U32 R10, R11, 0x1c, R6 ;  /* 0x0000001c0b0a7825 */ /* 0x004fe200078e0006 */
[----:B------:R0:W-:Y:S04]  /*13b20*/  @P1 STG.E desc[UR16][R8.64+0x20], R12 ;  /* 0x0000200c08001986 */ /* 0x0001e8000c101910 */
[----:B0-----:R-:W2:Y:S01]  /*13b30*/  LDL.LU R12, [R1+0x78] ;  /* 0x00007800010c7983 */ /* 0x001ea20000300800 */
[----:B------:R-:W-:-:S03]  /*13b40*/  VIADD R9, R11, UR8 ;  /* 0x000000080b097c36 */ /* 0x000fc60008000000 */
[----:B------:R-:W3:Y:S01]  /*13b50*/  LDL.LU R11, [R1+0x6c] ;  /* 0x00006c00010b7983 */ /* 0x000ee20000300800 */
[----:B------:R-:W-:-:S03]  /*13b60*/  MOV R8, R10 ;  /* 0x0000000a00087202 */ /* 0x000fc60000000f00 */
[----:B------:R-:W5:Y:S01]  /*13b70*/  LDL.LU R10, [R1+0x70] ;  /* 0x00007000010a7983 */ /* 0x000f620000300800 */
[C---:B------:R-:W-:Y:S02]  /*13b80*/  ISETP.GT.AND P3, PT, R0.reuse, 0x31, P2 ;  /* 0x000000310000780c */ /* 0x040fe40001764270 */
[C---:B------:R-:W-:Y:S02]  /*13b90*/  ISETP.GT.AND P6, PT, R0.reuse, 0x38, P0 ;  /* 0x000000380000780c */ /* 0x040fe400007c4270 */
[----:B------:R-:W-:Y:S01]  /*13ba0*/  ISETP.GT.AND P1, PT, R0, 0x39, P0 ;  /* 0x000000390000780c */ /* 0x000fe20000724270 */
[----:B------:R-:W-:Y:S02]  /*13bb0*/  IMAD R14, R14, UR11, RZ ;  /* 0x0000000b0e0e7c24 */ /* 0x000fe4000f8e02ff */
[----:B---3--:R-:W-:-:S06]  /*13bc0*/  IMAD R11, R11, UR11, RZ ;  /* 0x0000000b0b0b7c24 */ /* 0x008fcc000f8e02ff */
[----:B------:R0:W-:Y:S01]  /*13bd0*/  @P3 STG.E desc[UR16][R6.64+0x20], R11 ;  /* 0x0000200b06003986 */ /* 0x0001e2000c101910 */
[----:B------:R-:W-:Y:S01]  /*13be0*/  ISETP.GT.AND P3, PT, R0, 0x38, P2 ;  /* 0x000000380000780c */ /* 0x000fe20001764270 */
[----:B-----5:R-:W-:Y:S02]  /*13bf0*/  IMAD R10, R10, UR11, RZ ;  /* 0x0000000b0a0a7c24 */ /* 0x020fe4000f8e02ff */
[----:B--2---:R-:W-:Y:S01]  /*13c00*/  IMAD R12, R12, UR11, RZ ;  /* 0x0000000b0c0c7c24 */ /* 0x004fe2000f8e02ff */
[----:B0-----:R-:W-:-:S04]  /*13c10*/  IADD3 R6, P5, R6, UR9, RZ ;  /* 0x0000000906067c10 */ /* 0x001fc8000ffbe0ff */
[----:B------:R-:W-:Y:S01]  /*13c20*/  IADD3.X R7, R7, UR21, RZ, P5, !PT ;  /* 0x0000001507077c10 */ /* 0x000fe2000affe4ff */
[----:B------:R-:W-:Y:S04]  /*13c30*/  @P6 STG.E desc[UR16][R8.64], R10 ;  /* 0x0000000a08006986 */ /* 0x000fe8000c101910 */
[----:B------:R-:W-:Y:S04]  /*13c40*/  @P1 STG.E desc[UR16][R6.64], R14 ;  /* 0x0000000e06001986 */ /* 0x000fe8000c101910 */
[----:B------:R0:W-:Y:S04]  /*13c50*/  @P3 STG.E desc[UR16][R8.64+0x20], R12 ;  /* 0x0000200c08003986 */ /* 0x0001e8000c101910 */
[----:B0-----:R-:W2:Y:S04]  /*13c60*/  LDL.LU R8, [R1+0x80] ;  /* 0x0000800001087983 */ /* 0x001ea80000300800 */
[----:B------:R-:W3:Y:S04]  /*13c70*/  LDL.LU R12, [R1+0x84] ;  /* 0x00008400010c7983 */ /* 0x000ee80000300800 */
[----:B------:R-:W5:Y:S01]  /*13c80*/  LDL.LU R9, [R1+0x88] ;  /* 0x0000880001097983 */ /* 0x000f620000300800 */
[C---:B------:R-:W-:Y:S01]  /*13c90*/  ISETP.GT.AND P6, PT, R0.reuse, 0x39, P2 ;  /* 0x000000390000780c */ /* 0x040fe200017c4270 */
[----:B------:R-:W-:Y:S01]  /*13ca0*/  IMAD R13, R13, UR11, RZ ;  /* 0x0000000b0d0d7c24 */ /* 0x000fe2000f8e02ff */
[C---:B------:R-:W-:Y:S01]  /*13cb0*/  ISETP.GT.AND P5, PT, R0.reuse, 0x40, P0 ;  /* 0x000000400000780c */ /* 0x040fe200007a4270 */
[----:B------:R-:W-:Y:S01]  /*13cc0*/  IMAD.U32 R10, RZ, RZ, UR20 ;  /* 0x00000014ff0a7e24 */ /* 0x000fe2000f8e00ff */
[----:B------:R-:W-:-:S03]  /*13cd0*/  ISETP.GT.AND P3, PT, R0, 0x41, P0 ;  /* 0x000000410000780c */ /* 0x000fc60000764270 */
[----:B------:R-:W-:-:S06]  /*13ce0*/  IMAD.WIDE.U32 R10, R10, 0x1c, R6 ;  /* 0x0000001c0a0a7825 */ /* 0x000fcc00078e0006 */
[----:B------:R0:W-:Y:S01]  /*13cf0*/  @P6 STG.E desc[UR16][R6.64+0x20], R13 ;  /* 0x0000200d06006986 */ /* 0x0001e2000c101910 */
[----:B------:R-:W-:Y:S01]  /*13d00*/  ISETP.GT.AND P6, PT, R0, 0x40, P2 ;  /* 0x000000400000780c */ /* 0x000fe200017c4270 */
[----:B------:R-:W-:Y:S01]  /*13d10*/  VIADD R11, R11, UR8 ;  /* 0x000000080b0b7c36 */ /* 0x000fe20008000000 */
[----:B0-----:R-:W-:-:S04]  /*13d20*/  IADD3 R6, P1, R6, UR9, RZ ;  /* 0x0000000906067c10 */ /* 0x001fc8000ff3e0ff */
[----:B------:R-:W-:Y:S01]  /*13d30*/  IADD3.X R7, R7, UR21, RZ, P1, !PT ;  /* 0x0000001507077c10 */ /* 0x000fe20008ffe4ff */
[----:B--2---:R-:W-:Y:S02]  /*13d40*/  IMAD R8, R8, UR11, RZ ;  /* 0x0000000b08087c24 */ /* 0x004fe4000f8e02ff */
[----:B---3--:R-:W-:-:S03]  /*13d50*/  IMAD R12, R12, UR11, RZ ;  /* 0x0000000b0c0c7c24 */ /* 0x008fc6000f8e02ff */
[----:B------:R-:W-:Y:S01]  /*13d60*/  @P5 STG.E desc[UR16][R10.64], R8 ;  /* 0x000000080a005986 */ /* 0x000fe2000c101910 */
[----:B-----5:R-:W-:-:S03]  /*13d70*/  IMAD R13, R9, UR11, RZ ;  /* 0x0000000b090d7c24 */ /* 0x020fc6000f8e02ff */
[----:B------:R0:W-:Y:S04]  /*13d80*/  @P3 STG.E desc[UR16][R6.64], R12 ;  /* 0x0000000c06003986 */ /* 0x0001e8000c101910 */
[----:B------:R2:W-:Y:S04]  /*13d90*/  @P6 STG.E desc[UR16][R10.64+0x20], R13 ;  /* 0x0000200d0a006986 */ /* 0x0005e8000c101910 */
[----:B0-----:R-:W3:Y:S04]  /*13da0*/  LDL.LU R12, [R1+0x8c] ;  /* 0x00008c00010c7983 */ /* 0x001ee80000300800 */
[----:B--2---:R-:W2:Y:S01]  /*13db0*/  LDL.LU R11, [R1+0x90] ;  /* 0x00009000010b7983 */ /* 0x004ea20000300800 */
[----:B------:R-:W-:-:S02]  /*13dc0*/  ISETP.GT.AND P5, PT, R0, 0x41, P2 ;  /* 0x000000410000780c */ /* 0x000fc400017a4270 */
[----:B------:R-:W-:Y:S02]  /*13dd0*/  MOV R8, UR20 ;  /* 0x0000001400087c02 */ /* 0x000fe40008000f00 */
[----:B------:R-:W-:-:S03]  /*13de0*/  ISETP.GT.AND P1, PT, R0, 0x48, P0 ;  /* 0x000000480000780c */ /* 0x000fc60000724270 */
[----:B------:R-:W-:Y:S01]  /*13df0*/  IMAD.WIDE.U32 R8, R8, 0x1c, R6 ;  /* 0x0000001c08087825 */ /* 0x000fe200078e0006 */
[----:B------:R-:W-:-:S03]  /*13e00*/  ISETP.GT.AND P3, PT, R0, 0x49, P0 ;  /* 0x000000490000780c */ /* 0x000fc60000764270 */
[----:B------:R-:W-:Y:S02]  /*13e10*/  VIADD R9, R9, UR8 ;  /* 0x0000000809097c36 */ /* 0x000fe40008000000 */
[----:B------:R-:W-:Y:S02]  /*13e20*/  IMAD R13, R15, UR11, RZ ;  /* 0x0000000b0f0d7c24 */ /* 0x000fe4000f8e02ff */
[----:B------:R-:W-:Y:S02]  /*13e30*/  IMAD R15, R21, UR11, RZ ;  /* 0x0000000b150f7c24 */ /* 0x000fe4000f8e02ff */
[----:B------:R-:W-:Y:S02]  /*13e40*/  IMAD R17, R17, UR11, RZ ;  /* 0x0000000b11117c24 */ /* 0x000fe4000f8e02ff */
[----:B------:R-:W-:Y:S01]  /*13e50*/  IMAD R19, R19, UR11, RZ ;  /* 0x0000000b13137c24 */ /* 0x000fe2000f8e02ff */
[----:B------:R-:W-:Y:S01]  /*13e60*/  MOV R21, UR20 ;  /* 0x0000001400157c02 */ /* 0x000fe20008000f00 */
[----:B------:R-:W-:-:S02]  /*13e70*/  IMAD R23, R23, UR11, RZ ;  /* 0x0000000b17177c24 */ /* 0x000fc4000f8e02ff */
[----:B---3--:R-:W-:Y:S02]  /*13e80*/  IMAD R12, R12, UR11, RZ ;  /* 0x0000000b0c0c7c24 */ /* 0x008fe4000f8e02ff */
[----:B--2---:R-:W-:-:S03]  /*13e90*/  IMAD R10, R11, UR11, RZ ;  /* 0x0000000b0b0a7c24 */ /* 0x004fc6000f8e02ff */
[----:B------:R0:W-:Y:S01]  /*13ea0*/  @P5 STG.E desc[UR16][R6.64+0x20], R12 ;  /* 0x0000200c06005986 */ /* 0x0001e2000c101910 */
[----:B------:R-:W-:-:S03]  /*13eb0*/  ISETP.GT.AND P5, PT, R0, 0x48, P2 ;  /* 0x000000480000780c */ /* 0x000fc600017a4270 */
[----:B------:R2:W-:Y:S01]  /*13ec0*/  @P1 STG.E desc[UR16][R8.64], R10 ;  /* 0x0000000a08001986 */ /* 0x0005e2000c101910 */
[----:B------:R-:W-:Y:S02]  /*13ed0*/  ISETP.GT.AND P1, PT, R0, 0x49, P2 ;  /* 0x000000490000780c */ /* 0x000fe40001724270 */
[----:B0-----:R-:W-:Y:S01]  /*13ee0*/  IADD3 R6, P6, R6, UR9, RZ ;  /* 0x0000000906067c10 */ /* 0x001fe2000ffde0ff */
[----:B------:R-:W-:-:S03]  /*13ef0*/  IMAD.U32 R11, RZ, RZ, UR20 ;  /* 0x00000014ff0b7e24 */ /* 0x000fc6000f8e00ff */
[----:B------:R-:W-:Y:S02]  /*13f00*/  IADD3.X R7, R7, UR21, RZ, P6, !PT ;  /* 0x0000001507077c10 */ /* 0x000fe4000b7fe4ff */
[----:B------:R-:W-:-:S03]  /*13f10*/  ISETP.GT.AND P6, PT, R0, 0x50, P0 ;  /* 0x000000500000780c */ /* 0x000fc600007c4270 */
[----:B------:R-:W-:Y:S01]  /*13f20*/  @P3 STG.E desc[UR16][R6.64], R13 ;  /* 0x0000000d06003986 */ /* 0x000fe2000c101910 */
[----:B--2---:R-:W-:-:S03]  /*13f30*/  IMAD.WIDE.U32 R10, R11, 0x1c, R6 ;  /* 0x0000001c0b0a7825 */ /* 0x004fc600078e0006 */
[----:B------:R0:W-:Y:S01]  /*13f40*/  @P5 STG.E desc[UR16][R8.64+0x20], R15 ;  /* 0x0000200f08005986 */ /* 0x0001e2000c101910 */
[----:B------:R-:W-:-:S03]  /*13f50*/  VIADD R11, R11, UR8 ;  /* 0x000000080b0b7c36 */ /* 0x000fc60008000000 */
[----:B------:R2:W-:Y:S01]  /*13f60*/  @P1 STG.E desc[UR16][R6.64+0x20], R17 ;  /* 0x0000201106001986 */ /* 0x0005e2000c101910 */
[----:B------:R-:W-:Y:S02]  /*13f70*/  ISETP.GT.AND P1, PT, R0, 0x51, P0 ;  /* 0x000000510000780c */ /* 0x000fe40000724270 */
[----:B0-----:R-:W-:Y:S02]  /*13f80*/  IADD3 R8, P3, R6, UR9, RZ ;  /* 0x0000000906087c10 */ /* 0x001fe4000ff7e0ff */
[C---:B------:R-:W-:Y:S02]  /*13f90*/  ISETP.GT.AND P5, PT, R0.reuse, 0x51, P2 ;  /* 0x000000510000780c */ /* 0x040fe400017a4270 */
[----:B------:R-:W-:Y:S02]  /*13fa0*/  IADD3.X R9, R7, UR21, RZ, P3, !PT ;  /* 0x0000001507097c10 */ /* 0x000fe40009ffe4ff */
[C---:B------:R-:W-:Y:S01]  /*13fb0*/  ISETP.GT.AND P3, PT, R0.reuse, 0x50, P2 ;  /* 0x000000500000780c */ /* 0x040fe20001764270 */
[----:B------:R0:W-:Y:S01]  /*13fc0*/  @P6 STG.E desc[UR16][R10.64], R19 ;  /* 0x000000130a006986 */ /* 0x0001e2000c101910 */
[----:B------:R-:W-:Y:S01]  /*13fd0*/  ISETP.GT.AND P6, PT, R0, 0x58, P0 ;  /* 0x000000580000780c */ /* 0x000fe200007c4270 */
[----:B----4-:R-:W-:-:S02]  /*13fe0*/  IMAD R15, R18, UR11, RZ ;  /* 0x0000000b120f7c24 */ /* 0x010fc4000f8e02ff */
[----:B--2---:R-:W-:-:S04]  /*13ff0*/  IMAD.WIDE.U32 R6, R21, 0x1c, R8 ;  /* 0x0000001c15067825 */ /* 0x004fc800078e0008 */
[----:B------:R-:W-:Y:S02]  /*14000*/  IMAD R17, R235, UR11, RZ ;  /* 0x0000000beb117c24 */ /* 0x000fe4000f8e02ff */
[----:B------:R-:W-:Y:S01]  /*14010*/  IMAD R21, R234, UR11, RZ ;  /* 0x0000000bea157c24 */ /* 0x000fe2000f8e02ff */
[----:B------:R2:W-:Y:S01]  /*14020*/  @P1 STG.E desc[UR16][R8.64], R15 ;  /* 0x0000000f08001986 */ /* 0x0005e2000c101910 */
[----:B------:R-:W-:Y:S01]  /*14030*/  VIADD R7, R7, UR8 ;  /* 0x0000000807077c36 */ /* 0x000fe20008000000 */
[C---:B------:R-:W-:Y:S02]  /*14040*/  ISETP.GT.AND P1, PT, R0.reuse, 0x59, P0 ;  /* 0x000000590000780c */ /* 0x040fe40000724270 */
[----:B------:R-:W-:Y:S01]  /*14050*/  @P3 STG.E desc[UR16][R10.64+0x20], R17 ;  /* 0x000020110a003986 */ /* 0x000fe2000c101910 */
[----:B------:R-:W-:-:S03]  /*14060*/  ISETP.GT.AND P3, PT, R0, 0x58, P2 ;  /* 0x000000580000780c */ /* 0x000fc60001764270 */
[----:B------:R3:W-:Y:S01]  /*14070*/  @P5 STG.E desc[UR16][R8.64+0x20], R21 ;  /* 0x0000201508005986 */ /* 0x0007e2000c101910 */
[----:B------:R-:W-:Y:S02]  /*14080*/  IADD3 R12, P5, R8, UR9, RZ ;  /* 0x00000009080c7c10 */ /* 0x000fe4000ffbe0ff */
[----:B0-----:R-:W-:Y:S01]  /*14090*/  MOV R19, UR20 ;  /* 0x0000001400137c02 */ /* 0x001fe20008000f00 */
[----:B------:R-:W-:Y:S01]  /*140a0*/  @P6 STG.E desc[UR16][R6.64], R23 ;  /* 0x0000001706006986 */ /* 0x000fe2000c101910 */
[C---:B------:R-:W-:Y:S02]  /*140b0*/  ISETP.GT.AND P6, PT, R0.reuse, 0x59, P2 ;  /* 0x000000590000780c */ /* 0x040fe400017c4270 */
[----:B------:R-:W-:Y:S02]  /*140c0*/  IADD3.X R13, R9, UR21, RZ, P5, !PT ;  /* 0x00000015090d7c10 */ /* 0x000fe4000affe4ff */
[----:B------:R-:W-:Y:S01]  /*140d0*/  ISETP.GT.AND P5, PT, R0, 0x60, P0 ;  /* 0x000000600000780c */ /* 0x000fe200007a4270 */
[----:B--2---:R-:W-:-:S02]  /*140e0*/  IMAD R15, R233, UR11, RZ ;  /* 0x0000000be90f7c24 */ /* 0x004fc4000f8e02ff */
[----:B---3--:R-:W-:-:S04]  /*140f0*/  IMAD.WIDE.U32 R8, R19, 0x1c, R12 ;  /* 0x0000001c13087825 */ /* 0x008fc800078e000c */
[----:B------:R-:W-:Y:S01]  /*14100*/  IMAD R17, R232, UR11, RZ ;  /* 0x0000000be8117c24 */ /* 0x000fe2000f8e02ff */
[----:B------:R-:W-:Y:S01]  /*14110*/  @P1 STG.E desc[UR16][R12.64], R15 ;  /* 0x0000000f0c001986 */ /* 0x000fe2000c101910 */
[----:B------:R-:W-:Y:S01]  /*14120*/  IMAD R19, R231, UR11, RZ ;  /* 0x0000000be7137c24 */ /* 0x000fe2000f8e02ff */
[----:B------:R-:W-:Y:S01]  /*14130*/  IADD3 R10, P1, R12, UR9, RZ ;  /* 0x000000090c0a7c10 */ /* 0x000fe2000ff3e0ff */
[----:B------:R-:W-:Y:S02]  /*14140*/  VIADD R9, R9, UR8 ;  /* 0x0000000809097c36 */ /* 0x000fe40008000000 */
[----:B------:R-:W-:Y:S01]  /*14150*/  IMAD R21, R230, UR11, RZ ;  /* 0x0000000be6157c24 */ /* 0x000fe2000f8e02ff */
[----:B------:R0:W-:Y:S01]  /*14160*/  @P3 STG.E desc[UR16][R6.64+0x20], R17 ;  /* 0x0000201106003986 */ /* 0x0001e2000c101910 */
[C---:B------:R-:W-:Y:S02]  /*14170*/  ISETP.GT.AND P3, PT, R0.reuse, 0x61, P0 ;  /* 0x000000610000780c */ /* 0x040fe40000764270 */
[----:B------:R-:W-:Y:S01]  /*14180*/  IADD3.X R11, R13, UR21, RZ, P1, !PT ;  /* 0x000000150d0b7c10 */ /* 0x000fe20008ffe4ff */
[----:B------:R2:W-:Y:S01]  /*14190*/  @P6 STG.E desc[UR16][R12.64+0x20], R19 ;  /* 0x000020130c006986 */ /* 0x0005e2000c101910 */
[----:B------:R-:W-:-:S03]  /*141a0*/  ISETP.GT.AND P6, PT, R0, 0x60, P2 ;  /* 0x000000600000780c */ /* 0x000fc600017c4270 */
[----:B------:R3:W-:Y:S01]  /*141b0*/  @P5 STG.E desc[UR16][R8.64], R21 ;  /* 0x0000001508005986 */ /* 0x0007e2000c101910 */
[C---:B------:R-:W-:Y:S02]  /*141c0*/  ISETP.GT.AND P5, PT, R0.reuse, 0x61, P2 ;  /* 0x000000610000780c */ /* 0x040fe400017a4270 */
[----:B------:R-:W-:Y:S01]  /*141d0*/  ISETP.GT.AND P1, PT, R0, 0x68, P0 ;  /* 0x000000680000780c */ /* 0x000fe20000724270 */
[----:B0-----:R-:W-:Y:S02]  /*141e0*/  IMAD.U32 R7, RZ, RZ, UR20 ;  /* 0x00000014ff077e24 */ /* 0x001fe4000f8e00ff */
[----:B------:R-:W-:Y:S02]  /*141f0*/  IMAD R17, R229, UR11, RZ ;  /* 0x0000000be5117c24 */ /* 0x000fe4000f8e02ff */
[----:B------:R-:W-:-:S04]  /*14200*/  IMAD.WIDE.U32 R6, R7, 0x1c, R10 ;  /* 0x0000001c07067825 */ /* 0x000fc800078e000a */
[----:B--2---:R-:W-:Y:S01]  /*14210*/  IMAD R19, R228, UR11, RZ ;  /* 0x0000000be4137c24 */ /* 0x004fe2000f8e02ff */
[----:B------:R-:W-:Y:S01]  /*14220*/  IADD3 R15, R7, UR8, RZ ;  /* 0x00000008070f7c10 */ /* 0x000fe2000fffe0ff */
[----:B------:R-:W-:Y:S01]  /*14230*/  IMAD R23, R227, UR11, RZ ;  /* 0x0000000be3177c24 */ /* 0x000fe2000f8e02ff */
[----:B------:R0:W-:Y:S01]  /*14240*/  @P3 STG.E desc[UR16][R10.64], R17 ;  /* 0x000000110a003986 */ /* 0x0001e2000c101910 */
[----:B---3--:R-:W-:Y:S02]  /*14250*/  IMAD R21, R226, UR11, RZ ;  /* 0x0000000be2157c24 */ /* 0x008fe4000f8e02ff */
[----:B------:R-:W-:Y:S01]  /*14260*/  IMAD.MOV.U32 R14, RZ, RZ, R6 ;  /* 0x000000ffff0e7224 */ /* 0x000fe200078e0006 */
[----:B------:R-:W-:Y:S01]  /*14270*/  ISETP.GT.AND P3, PT, R0, 0x69, P0 ;  /* 0x000000690000780c */ /* 0x000fe20000764270 */
[----:B------:R2:W-:Y:S01]  /*14280*/  @P6 STG.E desc[UR16][R8.64+0x20], R19 ;  /* 0x0000201308006986 */ /* 0x0005e2000c101910 */
[----:B------:R-:W-:-:S03]  /*14290*/  IADD3 R12, P6, R10, UR9, RZ ;  /* 0x000000090a0c7c10 */ /* 0x000fc6000ffde0ff */
[----:B------:R3:W-:Y:S01]  /*142a0*/  @P5 STG.E desc[UR16][R10.64+0x20], R23 ;  /* 0x000020170a005986 */ /* 0x0007e2000c101910 */
[----:B------:R-:W-:-:S03]  /*142b0*/  ISETP.GT.AND P5, PT, R0, 0x68, P2 ;  /* 0x000000680000780c */ /* 0x000fc600017a4270 */
[----:B------:R4:W-:Y:S01]  /*142c0*/  @P1 STG.E desc[UR16][R14.64], R21 ;  /* 0x000000150e001986 */ /* 0x0009e2000c101910 */
[----:B------:R-:W-:Y:S01]  /*142d0*/  ISETP.GT.AND P1, PT, R0, 0x69, P2 ;  /* 0x000000690000780c */ /* 0x000fe20001724270 */
[----:B0-----:R-:W-:Y:S01]  /*142e0*/  IMAD R17, R225, UR11, RZ ;  /* 0x0000000be1117c24 */ /* 0x001fe2000f8e02ff */
[----:B------:R-:W-:Y:S01]  /*142f0*/  IADD3.X R13, R11, UR21, RZ, P6, !PT ;  /* 0x000000150b0d7c10 */ /* 0x000fe2000b7fe4ff */
[----:B--2---:R-:W-:Y:S01]  /*14300*/  IMAD R19, R224, UR11, RZ ;  /* 0x0000000be0137c24 */ /* 0x004fe2000f8e02ff */
[----:B------:R-:W-:Y:S01]  /*14310*/  ISETP.GT.AND P6, PT, R0, 0x70, P0 ;  /* 0x000000700000780c */ /* 0x000fe200007c4270 */
[----:B------:R-:W-:Y:S02]  /*14320*/  IMAD.U32 R9, RZ, RZ, UR20 ;  /* 0x00000014ff097e24 */ /* 0x000fe4000f8e00ff */
[----:B---3--:R-:W-:Y:S01]  /*14330*/  IMAD R23, R223, UR11, RZ ;  /* 0x0000000bdf177c24 */ /* 0x008fe2000f8e02ff */
[----:B------:R0:W-:Y:S01]  /*14340*/  @P3 STG.E desc[UR16][R12.64], R17 ;  /* 0x000000110c003986 */ /* 0x0001e2000c101910 */
[----:B------:R-:W-:Y:S01]  /*14350*/  IADD3 R6, P3, R12, UR9, RZ ;  /* 0x000000090c067c10 */ /* 0x000fe2000ff7e0ff */
[----:B------:R-:W-:-:S02]  /*14360*/  IMAD.WIDE.U32 R8, R9, 0x1c, R12 ;  /* 0x0000001c09087825 */ /* 0x000fc400078e000c */
[----:B------:R2:W-:Y:S01]  /*14370*/  @P5 STG.E desc[UR16][R14.64+0x20], R19 ;  /* 0x000020130e005986 */ /* 0x0005e2000c101910 */
[----:B------:R-:W-:Y:S01]  /*14380*/  IADD3.X R7, R13, UR21, RZ, P3, !PT ;  /* 0x000000150d077c10 */ /* 0x000fe20009ffe4ff */
[----:B----4-:R-:W-:Y:S02]  /*14390*/  IMAD R21, R222, UR11, RZ ;  /* 0x0000000bde157c24 */ /* 0x010fe4000f8e02ff */
[----:B------:R3:W-:Y:S01]  /*143a0*/  @P1 STG.E desc[UR16][R12.64+0x20], R23 ;  /* 0x000020170c001986 */ /* 0x0007e2000c101910 */
[C---:B------:R-:W-:Y:S01]  /*143b0*/  ISETP.GT.AND P1, PT, R0.reuse, 0x71, P0 ;  /* 0x000000710000780c */ /* 0x040fe20000724270 */
[----:B------:R-:W-:Y:S01]  /*143c0*/  IMAD.MOV.U32 R16, RZ, RZ, R8 ;  /* 0x000000ffff107224 */ /* 0x000fe200078e0008 */
[C---:B------:R-:W-:Y:S01]  /*143d0*/  ISETP.GT.AND P3, PT, R0.reuse, 0x70, P2 ;  /* 0x000000700000780c */ /* 0x040fe20001764270 */
[----:B0-----:R-:W-:Y:S01]  /*143e0*/  VIADD R17, R9, UR8 ;  /* 0x0000000809117c36 */ /* 0x001fe20008000000 */
[----:B------:R-:W-:Y:S02]  /*143f0*/  ISETP.GT.AND P5, PT, R0, 0x71, P2 ;  /* 0x000000710000780c */ /* 0x000fe400017a4270 */
[----:B------:R-:W-:-:S02]  /*14400*/  MOV R11, UR20 ;  /* 0x00000014000b7c02 */ /* 0x000fc40008000f00 */
[----:B------:R0:W-:Y:S01]  /*14410*/  @P6 STG.E desc[UR16][R16.64], R21 ;  /* 0x0000001510006986 */ /* 0x0001e2000c101910 */
[----:B------:R-:W-:Y:S01]  /*14420*/  ISETP.GT.AND P6, PT, R0, 0x78, P0 ;  /* 0x000000780000780c */ /* 0x000fe200007c4270 */
[----:B--2---:R-:W-:Y:S02]  /*14430*/  IMAD R15, R220, UR11, RZ ;  /* 0x0000000bdc0f7c24 */ /* 0x004fe4000f8e02ff */
[----:B---3--:R-:W-:Y:S02]  /*14440*/  IMAD R13, R221, UR11, RZ ;  /* 0x0000000bdd0d7c24 */ /* 0x008fe4000f8e02ff */
[----:B------:R-:W-:-:S04]  /*14450*/  IMAD.WIDE.U32 R10, R11, 0x1c, R6 ;  /* 0x0000001c0b0a7825 */ /* 0x000fc800078e0006 */
[----:B------:R-:W-:Y:S01]  /*14460*/  IMAD R19, R219, UR11, RZ ;  /* 0x0000000bdb137c24 */ /* 0x000fe2000f8e02ff */
[----:B------:R-:W-:Y:S01]  /*14470*/  @P1 STG.E desc[UR16][R6.64], R13 ;  /* 0x0000000d06001986 */ /* 0x000fe2000c101910 */
[----:B------:R-:W-:Y:S01]  /*14480*/  IADD3 R9, R11, UR8, RZ ;  /* 0x000000080b097c10 */ /* 0x000fe2000fffe0ff */
[----:B------:R-:W-:Y:S02]  /*14490*/  IMAD.MOV.U32 R8, RZ, RZ, R10 ;  /* 0x000000ffff087224 */ /* 0x000fe400078e000a */
[----:B------:R-:W-:Y:S01]  /*144a0*/  @P3 STG.E desc[UR16][R16.64+0x20], R15 ;  /* 0x0000200f10003986 */ /* 0x000fe2000c101910 */
[----:B------:R-:W-:Y:S01]  /*144b0*/  IMAD R23, R153, UR11, RZ ;  /* 0x0000000b99177c24 */ /* 0x000fe2000f8e02ff */
[----:B------:R-:W-:Y:S02]  /*144c0*/  ISETP.GT.AND P1, PT, R0, 0x79, P0 ;  /* 0x000000790000780c */ /* 0x000fe40000724270 */
[----:B------:R2:W-:Y:S01]  /*144d0*/  @P5 STG.E desc[UR16][R6.64+0x20], R19 ;  /* 0x0000201306005986 */ /* 0x0005e2000c101910 */
[----:B------:R-:W-:-:S02]  /*144e0*/  IADD3 R10, P5, R6, UR9, RZ ;  /* 0x00000009060a7c10 */ /* 0x000fc4000ffbe0ff */
[C---:B------:R-:W-:Y:S01]  /*144f0*/  ISETP.GT.AND P3, PT, R0.reuse, 0x78, P2 ;  /* 0x000000780000780c */ /* 0x040fe20001764270 */
[----:B------:R3:W-:Y:S01]  /*14500*/  @P6 STG.E desc[UR16][R8.64], R23 ;  /* 0x0000001708006986 */ /* 0x0007e2000c101910 */
[----:B------:R-:W-:Y:S01]  /*14510*/  IADD3.X R11, R7, UR21, RZ, P5, !PT ;  /* 0x00000015070b7c10 */ /* 0x000fe2000affe4ff */
[----:B------:R-:W-:Y:S01]  /*14520*/  IMAD.U32 R153, RZ, RZ, UR20 ;  /* 0x00000014ff997e24 */ /* 0x000fe2000f8e00ff */
[C---:B------:R-:W-:Y:S02]  /*14530*/  ISETP.GT.AND P6, PT, R0.reuse, 0x79, P2 ;  /* 0x000000790000780c */ /* 0x040fe400017c4270 */
[----:B------:R-:W-:Y:S01]  /*14540*/  ISETP.GT.AND P5, PT, R0, 0x80, P0 ;  /* 0x000000800000780c */ /* 0x000fe200007a4270 */
[----:B0-----:R-:W-:Y:S02]  /*14550*/  IMAD R21, R218, UR11, RZ ;  /* 0x0000000bda157c24 */ /* 0x001fe4000f8e02ff */
[----:B--2---:R-:W-:-:S04]  /*14560*/  IMAD.WIDE.U32 R6, R153, 0x1c, R10 ;  /* 0x0000001c99067825 */ /* 0x004fc800078e000a */
[----:B------:R-:W-:Y:S01]  /*14570*/  IMAD R17, R217, UR11, RZ ;  /* 0x0000000bd9117c24 */ /* 0x000fe2000f8e02ff */
[----:B------:R0:W-:Y:S01]  /*14580*/  @P1 STG.E desc[UR16][R10.64], R21 ;  /* 0x000000150a001986 */ /* 0x0001e2000c101910 */
[----:B------:R-:W-:Y:S01]  /*14590*/  IMAD R19, R216, UR11, RZ ;  /* 0x0000000bd8137c24 */ /* 0x000fe2000f8e02ff */
[----:B------:R-:W-:Y:S01]  /*145a0*/  IADD3 R15, R7, UR8, RZ ;  /* 0x00000008070f7c10 */ /* 0x000fe2000fffe0ff */
[----:B---3--:R-:W-:Y:S01]  /*145b0*/  IMAD R23, R215, UR11, RZ ;  /* 0x0000000bd7177c24 */ /* 0x008fe2000f8e02ff */
[----:B------:R-:W-:Y:S01]  /*145c0*/  IADD3 R12, P1, R10, UR9, RZ ;  /* 0x000000090a0c7c10 */ /* 0x000fe2000ff3e0ff */
[----:B------:R-:W-:Y:S01]  /*145d0*/  IMAD.MOV.U32 R14, RZ, RZ, R6 ;  /* 0x000000ffff0e7224 */ /* 0x000fe200078e0006 */
[----:B------:R-:W-:Y:S01]  /*145e0*/  @P3 STG.E desc[UR16][R8.64+0x20], R17 ;  /* 0x0000201108003986 */ /* 0x000fe2000c101910 */
[C---:B------:R-:W-:Y:S01]  /*145f0*/  ISETP.GT.AND P3, PT, R0.reuse, 0x81, P0 ;  /* 0x000000810000780c */ /* 0x040fe20000764270 */
[----:B------:R-:W-:Y:S01]  /*14600*/  IMAD.U32 R7, RZ, RZ, UR20 ;  /* 0x00000014ff077e24 */ /* 0x000fe2000f8e00ff */
[----:B------:R-:W-:Y:S01]  /*14610*/  IADD3.X R13, R11, UR21, RZ, P1, !PT ;  /* 0x000000150b0d7c10 */ /* 0x000fe20008ffe4ff */
[----:B------:R2:W-:Y:S01]  /*14620*/  @P6 STG.E desc[UR16][R10.64+0x20], R19 ;  /* 0x000020130a006986 */ /* 0x0005e2000c101910 */
[----:B------:R-:W-:-:S03]  /*14630*/  ISETP.GT.AND P6, PT, R0, 0x80, P2 ;  /* 0x000000800000780c */ /* 0x000fc600017c4270 */
[----:B------:R3:W-:Y:S01]  /*14640*/  @P5 STG.E desc[UR16][R14.64], R23 ;  /* 0x000000170e005986 */ /* 0x0007e2000c101910 */
[C---:B------:R-:W-:Y:S02]  /*14650*/  ISETP.GT.AND P5, PT, R0.reuse, 0x81, P2 ;  /* 0x000000810000780c */ /* 0x040fe400017a4270 */
[----:B------:R-:W-:Y:S01]  /*14660*/  ISETP.GT.AND P1, PT, R0, 0x88, P0 ;  /* 0x000000880000780c */ /* 0x000fe20000724270 */
[----:B------:R-:W-:-:S04]  /*14670*/  IMAD.WIDE.U32 R6, R7, 0x1c, R12 ;  /* 0x0000001c07067825 */ /* 0x000fc800078e000c */
[----:B0-----:R-:W-:Y:S02]  /*14680*/  IMAD R21, R214, UR11, RZ ;  /* 0x0000000bd6157c24 */ /* 0x001fe4000f8e02ff */
[----:B--2---:R-:W-:Y:S01]  /*14690*/  IMAD R11, R213, UR11, RZ ;  /* 0x0000000bd50b7c24 */ /* 0x004fe2000f8e02ff */
[----:B------:R-:W-:Y:S01]  /*146a0*/  IADD3 R17, R7, UR8, RZ ;  /* 0x0000000807117c10 */ /* 0x000fe2000fffe0ff */
[----:B------:R-:W-:Y:S01]  /*146b0*/  IMAD R19, R212, UR11, RZ ;  /* 0x0000000bd4137c24 */ /* 0x000fe2000f8e02ff */
[----:B------:R-:W-:Y:S01]  /*146c0*/  @P3 STG.E desc[UR16][R12.64], R21 ;  /* 0x000000150c003986 */ /* 0x000fe2000c101910 */
        /* <DEDUP_REMOVED lines=8> */
[----:B------:R-:W-:Y:S02]  /*14750*/  ISETP.GT.AND P1, PT, R0, 0x89, P2 ;  /* 0x000000890000780c */ /* 0x000fe40001724270 */
[----:B------:R-:W-:Y:S01]  /*14760*/  IADD3.X R9, R13, UR21, RZ, P6, !PT ;  /* 0x000000150d097c10 */ /* 0x000fe2000b7fe4ff */
[----:B0-----:R-:W-:Y:S01]  /*14770*/  IMAD R15, R210, UR11, RZ ;  /* 0x0000000bd20f7c24 */ /* 0x001fe2000f8e02ff */
[----:B------:R-:W-:Y:S01]  /*14780*/  ISETP.GT.AND P6, PT, R0, 0x90, P0 ;  /* 0x000000900000780c */ /* 0x000fe200007c4270 */
[----:B------:R-:W-:Y:S02]  /*14790*/  IMAD R21, R209, UR11, RZ ;  /* 0x0000000bd1157c24 */ /* 0x000fe4000f8e02ff */
[----:B------:R-:W-:Y:S01]  /*147a0*/  IMAD.U32 R7, RZ, RZ, UR20 ;  /* 0x00000014ff077e24 */ /* 0x000fe2000f8e00ff */
[----:B------:R0:W-:Y:S01]  /*147b0*/  @P3 STG.E desc[UR16][R8.64], R15 ;  /* 0x0000000f08003986 */ /* 0x0001e2000c101910 */
[----:B--2---:R-:W-:Y:S01]  /*147c0*/  IMAD R19, R208, UR11, RZ ;  /* 0x0000000bd0137c24 */ /* 0x004fe2000f8e02ff */
[----:B------:R-:W-:Y:S01]  /*147d0*/  IADD3 R10, P3, R8, UR9, RZ ;  /* 0x00000009080a7c10 */ /* 0x000fe2000ff7e0ff */
[----:B------:R-:W-:Y:S01]  /*147e0*/  IMAD.WIDE.U32 R6, R7, 0x1c, R8 ;  /* 0x0000001c07067825 */ /* 0x000fe200078e0008 */
[----:B------:R2:W-:Y:S02]  /*147f0*/  @P5 STG.E desc[UR16][R16.64+0x20], R21 ;  /* 0x0000201510005986 */ /* 0x0005e4000c101910 */
[----:B------:R-:W-:-:S02]  /*14800*/  IADD3.X R11, R9, UR21, RZ, P3, !PT ;  /* 0x00000015090b7c10 */ /* 0x000fc40009ffe4ff */
[----:B------:R4:W-:Y:S01]  /*14810*/  @P1 STG.E desc[UR16][R8.64+0x20], R19 ;  /* 0x0000201308001986 */ /* 0x0009e2000c101910 */
[C---:B------:R-:W-:Y:S01]  /*14820*/  ISETP.GT.AND P1, PT, R0.reuse, 0x91, P0 ;  /* 0x000000910000780c */ /* 0x040fe20000724270 */
[----:B---3--:R-:W-:Y:S01]  /*14830*/  IMAD R23, R207, UR11, RZ ;  /* 0x0000000bcf177c24 */ /* 0x008fe2000f8e02ff */
[C---:B------:R-:W-:Y:S01]  /*14840*/  ISETP.GT.AND P3, PT, R0.reuse, 0x90, P2 ;  /* 0x000000900000780c */ /* 0x040fe20001764270 */
[----:B0-----:R-:W-:Y:S01]  /*14850*/  VIADD R15, R7, UR8 ;  /* 0x00000008070f7c36 */ /* 0x001fe20008000000 */
[----:B------:R-:W-:Y:S01]  /*14860*/  ISETP.GT.AND P5, PT, R0, 0x91, P2 ;  /* 0x000000910000780c */ /* 0x000fe200017a4270 */
[----:B------:R-:W-:Y:S01]  /*14870*/  IMAD.MOV.U32 R14, RZ, RZ, R6 ;  /* 0x000000ffff0e7224 */ /* 0x000fe200078e0006 */
[----:B------:R-:W-:Y:S01]  /*14880*/  MOV R13, UR20 ;  /* 0x00000014000d7c02 */ /* 0x000fe20008000f00 */
[----:B--2---:R-:W-:-:S03]  /*14890*/  IMAD R17, R205, UR11, RZ ;  /* 0x0000000bcd117c24 */ /* 0x004fc6000f8e02ff */
[----:B------:R-:W-:Y:S01]  /*148a0*/  @P6 STG.E desc[UR16][R14.64], R23 ;  /* 0x000000170e006986 */ /* 0x000fe2000c101910 */
[----:B------:R-:W-:Y:S01]  /*148b0*/  ISETP.GT.AND P6, PT, R0, 0x98, P0 ;  /* 0x000000980000780c */ /* 0x000fe200007c4270 */
[----:B----4-:R-:W-:Y:S02]  /*148c0*/  IMAD R9, R206, UR11, RZ ;  /* 0x0000000bce097c24 */ /* 0x010fe4000f8e02ff */
[----:B------:R-:W-:-:S04]  /*148d0*/  IMAD.WIDE.U32 R12, R13, 0x1c, R10 ;  /* 0x0000001c0d0c7825 */ /* 0x000fc800078e000a */
[----:B------:R-:W-:Y:S01]  /*148e0*/  IMAD R19, R204, UR11, RZ ;  /* 0x0000000bcc137c24 */ /* 0x000fe2000f8e02ff */
[----:B------:R0:W-:Y:S01]  /*148f0*/  @P1 STG.E desc[UR16][R10.64], R9 ;  /* 0x000000090a001986 */ /* 0x0001e2000c101910 */
[----:B------:R-:W-:Y:S01]  /*14900*/  IADD3 R13, R13, UR8, RZ ;  /* 0x000000080d0d7c10 */ /* 0x000fe2000fffe0ff */
[----:B------:R-:W-:Y:S02]  /*14910*/  IMAD R21, R203, UR11, RZ ;  /* 0x0000000bcb157c24 */ /* 0x000fe4000f8e02ff */
[----:B------:R2:W-:Y:S01]  /*14920*/  @P3 STG.E desc[UR16][R14.64+0x20], R17 ;  /* 0x000020110e003986 */ /* 0x0005e2000c101910 */
[----:B------:R-:W-:-:S03]  /*14930*/  ISETP.GT.AND P1, PT, R0, 0x99, P0 ;  /* 0x000000990000780c */ /* 0x000fc60000724270 */
[----:B------:R3:W-:Y:S01]  /*14940*/  @P5 STG.E desc[UR16][R10.64+0x20], R19 ;  /* 0x000020130a005986 */ /* 0x0007e2000c101910 */
[----:B------:R-:W-:Y:S02]  /*14950*/  IADD3 R6, P5, R10, UR9, RZ ;  /* 0x000000090a067c10 */ /* 0x000fe4000ffbe0ff */
[C---:B------:R-:W-:Y:S01]  /*14960*/  ISETP.GT.AND P3, PT, R0.reuse, 0x98, P2 ;  /* 0x000000980000780c */ /* 0x040fe20001764270 */
[----:B------:R-:W-:Y:S01]  /*14970*/  @P6 STG.E desc[UR16][R12.64], R21 ;  /* 0x000000150c006986 */ /* 0x000fe2000c101910 */
[----:B------:R-:W-:Y:S02]  /*14980*/  IADD3.X R7, R11, UR21, RZ, P5, !PT ;  /* 0x000000150b077c10 */ /* 0x000fe4000affe4ff */
[C---:B------:R-:W-:Y:S02]  /*14990*/  ISETP.GT.AND P6, PT, R0.reuse, 0x99, P2 ;  /* 0x000000990000780c */ /* 0x040fe400017c4270 */
[----:B------:R-:W-:Y:S01]  /*149a0*/  ISETP.GT.AND P5, PT, R0, 0xa0, P0 ;  /* 0x000000a00000780c */ /* 0x000fe200007a4270 */
[----:B0-----:R-:W-:-:S04]  /*149b0*/  IMAD.WIDE.U32 R8, R153, 0x1c, R6 ;  /* 0x0000001c99087825 */ /* 0x001fc800078e0006 */
[----:B------:R-:W-:Y:S02]  /*149c0*/  IMAD R23, R202, UR11, RZ ;  /* 0x0000000bca177c24 */ /* 0x000fe4000f8e02ff */
[----:B--2---:R-:W-:Y:S02]  /*149d0*/  IMAD R17, R201, UR11, RZ ;  /* 0x0000000bc9117c24 */ /* 0x004fe4000f8e02ff */
[----:B---3--:R-:W-:Y:S02]  /*149e0*/  IMAD R19, R200, UR11, RZ ;  /* 0x0000000bc8137c24 */ /* 0x008fe4000f8e02ff */
[----:B------:R-:W-:Y:S01]  /*149f0*/  VIADD R15, R9, UR8 ;  /* 0x00000008090f7c36 */ /* 0x000fe20008000000 */
[----:B------:R-:W-:Y:S01]  /*14a00*/  @P1 STG.E desc[UR16][R6.64], R23 ;  /* 0x0000001706001986 */ /* 0x000fe2000c101910 */
[----:B------:R-:W-:Y:S02]  /*14a10*/  IMAD R9, R199, UR11, RZ ;  /* 0x0000000bc7097c24 */ /* 0x000fe4000f8e02ff */
[----:B------:R-:W-:Y:S01]  /*14a20*/  IMAD.MOV.U32 R14, RZ, RZ, R8 ;  /* 0x000000ffff0e7224 */ /* 0x000fe200078e0008 */
[----:B------:R0:W-:Y:S01]  /*14a30*/  @P3 STG.E desc[UR16][R12.64+0x20], R17 ;  /* 0x000020110c003986 */ /* 0x0001e2000c101910 */
[----:B------:R-:W-:-:S02]  /*14a40*/  IADD3 R10, P1, R6, UR9, RZ ;  /* 0x00000009060a7c10 */ /* 0x000fc4000ff3e0ff */
[C---:B------:R-:W-:Y:S01]  /*14a50*/  ISETP.GT.AND P3, PT, R0.reuse, 0xa1, P0 ;  /* 0x000000a10000780c */ /* 0x040fe20000764270 */
[----:B------:R2:W-:Y:S01]  /*14a60*/  @P6 STG.E desc[UR16][R6.64+0x20], R19 ;  /* 0x0000201306006986 */ /* 0x0005e2000c101910 */
[C---:B------:R-:W-:Y:S02]  /*14a70*/  ISETP.GT.AND P6, PT, R0.reuse, 0xa0, P2 ;  /* 0x000000a00000780c */ /* 0x040fe400017c4270 */
[----:B------:R-:W-:Y:S01]  /*14a80*/  IADD3.X R11, R7, UR21, RZ, P1, !PT ;  /* 0x00000015070b7c10 */ /* 0x000fe20008ffe4ff */
[----:B------:R3:W-:Y:S01]  /*14a90*/  @P5 STG.E desc[UR16][R14.64], R9 ;  /* 0x000000090e005986 */ /* 0x0007e2000c101910 */
[C---:B------:R-:W-:Y:S02]  /*14aa0*/  ISETP.GT.AND P5, PT, R0.reuse, 0xa1, P2 ;  /* 0x000000a10000780c */ /* 0x040fe400017a4270 */
[----:B------:R-:W-:Y:S02]  /*14ab0*/  ISETP.GT.AND P1, PT, R0, 0xa8, P0 ;  /* 0x000000a80000780c */ /* 0x000fe40000724270 */
[----:B0-----:R-:W-:Y:S01]  /*14ac0*/  MOV R13, UR20 ;  /* 0x00000014000d7c02 */ /* 0x001fe20008000f00 */
[----:B------:R-:W-:-:S02]  /*14ad0*/  IMAD R17, R198, UR11, RZ ;  /* 0x0000000bc6117c24 */ /* 0x000fc4000f8e02ff */
[----:B--2---:R-:W-:Y:S02]  /*14ae0*/  IMAD R19, R197, UR11, RZ ;  /* 0x0000000bc5137c24 */ /* 0x004fe4000f8e02ff */
[----:B------:R-:W-:Y:S01]  /*14af0*/  IMAD.WIDE.U32 R6, R13, 0x1c, R10 ;  /* 0x0000001c0d067825 */ /* 0x000fe200078e000a */
[----:B------:R-:W-:Y:S03]  /*14b00*/  @P3 STG.E desc[UR16][R10.64], R17 ;  /* 0x000000110a003986 */ /* 0x000fe6000c101910 */
[----:B------:R-:W-:Y:S02]  /*14b10*/  IMAD R21, R196, UR11, RZ ;  /* 0x0000000bc4157c24 */ /* 0x000fe4000f8e02ff */
[----:B------:R-:W-:Y:S02]  /*14b20*/  IMAD R23, R195, UR11, RZ ;  /* 0x0000000bc3177c24 */ /* 0x000fe4000f8e02ff */
[----:B------:R-:W-:-:S02]  /*14b30*/  VIADD R13, R7, UR8 ;  /* 0x00000008070d7c36 */ /* 0x000fc40008000000 */
[----:B------:R-:W-:Y:S01]  /*14b40*/  IMAD.MOV.U32 R12, RZ, RZ, R6 ;  /* 0x000000ffff0c7224 */ /* 0x000fe200078e0006 */
[----:B------:R-:W-:Y:S01]  /*14b50*/  ISETP.GT.AND P3, PT, R0, 0xa9, P0 ;  /* 0x000000a90000780c */ /* 0x000fe20000764270 */
[----:B------:R0:W-:Y:S01]  /*14b60*/  @P6 STG.E desc[UR16][R14.64+0x20], R19 ;  /* 0x000020130e006986 */ /* 0x0001e2000c101910 */
[----:B------:R-:W-:-:S03]  /*14b70*/  IADD3 R8, P6, R10, UR9, RZ ;  /* 0x000000090a087c10 */ /* 0x000fc6000ffde0ff */
[----:B------:R2:W-:Y:S01]  /*14b80*/  @P5 STG.E desc[UR16][R10.64+0x20], R21 ;  /* 0x000020150a005986 */ /* 0x0005e2000c101910 */
[----:B------:R-:W-:-:S03]  /*14b90*/  ISETP.GT.AND P5, PT, R0, 0xa8, P2 ;  /* 0x000000a80000780c */ /* 0x000fc600017a4270 */
[----:B------:R-:W-:Y:S01]  /*14ba0*/  @P1 STG.E desc[UR16][R12.64], R23 ;  /* 0x000000170c001986 */ /* 0x000fe2000c101910 */
[----:B------:R-:W-:Y:S02]  /*14bb0*/  ISETP.GT.AND P1, PT, R0, 0xa9, P2 ;  /* 0x000000a90000780c */ /* 0x000fe40001724270 */
[----:B---3--:R-:W-:Y:S01]  /*14bc0*/  IADD3.X R9, R11, UR21, RZ, P6, !PT ;  /* 0x000000150b097c10 */ /* 0x008fe2000b7fe4ff */
[----:B0-----:R-:W-:Y:S01]  /*14bd0*/  IMAD R15, R194, UR11, RZ ;  /* 0x0000000bc20f7c24 */ /* 0x001fe2000f8e02ff */
[----:B------:R-:W-:Y:S01]  /*14be0*/  MOV R7, UR20 ;  /* 0x0000001400077c02 */ /* 0x000fe20008000f00 */
[----:B------:R-:W-:Y:S01]  /*14bf0*/  IMAD R17, R193, UR11, RZ ;  /* 0x0000000bc1117c24 */ /* 0x000fe2000f8e02ff */
[----:B------:R-:W-:Y:S01]  /*14c00*/  ISETP.GT.AND P6, PT, R0, 0xb0, P0 ;  /* 0x000000b00000780c */ /* 0x000fe200007c4270 */
[----:B------:R-:W-:Y:S01]  /*14c10*/  IMAD R19, R192, UR11, RZ ;  /* 0x0000000bc0137c24 */ /* 0x000fe2000f8e02ff */
[----:B------:R0:W-:Y:S01]  /*14c20*/  @P3 STG.E desc[UR16][R8.64], R15 ;  /* 0x0000000f08003986 */ /* 0x0001e2000c101910 */
[----:B--2---:R-:W-:Y:S01]  /*14c30*/  IADD3 R10, P3, R8, UR9, RZ ;  /* 0x00000009080a7c10 */ /* 0x004fe2000ff7e0ff */
[----:B------:R-:W-:-:S02]  /*14c40*/  IMAD.WIDE.U32 R6, R7, 0x1c, R8 ;  /* 0x0000001c07067825 */ /* 0x000fc400078e0008 */
[----:B------:R-:W-:Y:S01]  /*14c50*/  @P5 STG.E desc[UR16][R12.64+0x20], R17 ;  /* 0x000020110c005986 */ /* 0x000fe2000c101910 */
[----:B------:R-:W-:Y:S01]  /*14c60*/  IADD3.X R11, R9, UR21, RZ, P3, !PT ;  /* 0x00000015090b7c10 */ /* 0x000fe20009ffe4ff */
[----:B------:R-:W-:Y:S02]  /*14c70*/  IMAD R21, R191, UR11, RZ ;  /* 0x0000000bbf157c24 */ /* 0x000fe4000f8e02ff */
[----:B------:R2:W-:Y:S01]  /*14c80*/  @P1 STG.E desc[UR16][R8.64+0x20], R19 ;  /* 0x0000201308001986 */ /* 0x0005e2000c101910 */
[C---:B------:R-:W-:Y:S02]  /*14c90*/  ISETP.GT.AND P1, PT, R0.reuse, 0xb1, P0 ;  /* 0x000000b10000780c */ /* 0x040fe40000724270 */
[C---:B------:R-:W-:Y:S01]  /*14ca0*/  ISETP.GT.AND P3, PT, R0.reuse, 0xb0, P2 ;  /* 0x000000b00000780c */ /* 0x040fe20001764270 */
[----:B0-----:R-:W-:Y:S01]  /*14cb0*/  VIADD R15, R7, UR8 ;  /* 0x00000008070f7c36 */ /* 0x001fe20008000000 */
[----:B------:R-:W-:Y:S02]  /*14cc0*/  MOV R14, R6 ;  /* 0x00000006000e7202 */ /* 0x000fe40000000f00 */
[----:B------:R-:W-:Y:S01]  /*14cd0*/  ISETP.GT.AND P5, PT, R0, 0xb1, P2 ;  /* 0x000000b10000780c */ /* 0x000fe200017a4270 */
[----:B------:R-:W-:-:S02]  /*14ce0*/  IMAD.U32 R23, RZ, RZ, UR20 ;  /* 0x00000014ff177e24 */ /* 0x000fc4000f8e00ff */
[----:B------:R0:W-:Y:S01]  /*14cf0*/  @P6 STG.E desc[UR16][R14.64], R21 ;  /* 0x000000150e006986 */ /* 0x0001e2000c101910 */
[----:B------:R-:W-:Y:S01]  /*14d00*/  ISETP.GT.AND P6, PT, R0, 0xb8, P0 ;  /* 0x000000b80000780c */ /* 0x000fe200007c4270 */
[----:B--2---:R-:W-:Y:S02]  /*14d10*/  IMAD R9, R190, UR11, RZ ;  /* 0x0000000bbe097c24 */ /* 0x004fe4000f8e02ff */
[----:B------:R-:W-:Y:S02]  /*14d20*/  IMAD R17, R189, UR11, RZ ;  /* 0x0000000bbd117c24 */ /* 0x000fe4000f8e02ff */
[----:B------:R-:W-:Y:S02]  /*14d30*/  IMAD R19, R188, UR11, RZ ;  /* 0x0000000bbc137c24 */ /* 0x000fe4000f8e02ff */
[----:B------:R-:W-:Y:S01]  /*14d40*/  IMAD.WIDE.U32 R12, R23, 0x1c, R10 ;  /* 0x0000001c170c7825 */ /* 0x000fe200078e000a */
[----:B------:R2:W-:Y:S01]  /*14d50*/  @P1 STG.E desc[UR16][R10.64], R9 ;  /* 0x000000090a001986 */ /* 0x0005e2000c101910 */
[----:B------:R-:W-:-:S02]  /*14d60*/  ISETP.GT.AND P1, PT, R0, 0xb9, P0 ;  /* 0x000000b90000780c */ /* 0x000fc40000724270 */
[----:B------:R-:W-:Y:S01]  /*14d70*/  VIADD R13, R13, UR8 ;  /* 0x000000080d0d7c36 */ /* 0x000fe20008000000 */
[----:B------:R3:W-:Y:S01]  /*14d80*/  @P3 STG.E desc[UR16][R14.64+0x20], R17 ;  /* 0x000020110e003986 */ /* 0x0007e2000c101910 */
[----:B------:R-:W-:-:S03]  /*14d90*/  IMAD R23, R187, UR11, RZ ;  /* 0x0000000bbb177c24 */ /* 0x000fc6000f8e02ff */
[----:B------:R4:W-:Y:S01]  /*14da0*/  @P5 STG.E desc[UR16][R10.64+0x20], R19 ;  /* 0x000020130a005986 */ /* 0x0009e2000c101910 */
[----:B------:R-:W-:Y:S02]  /*14db0*/  IADD3 R6, P5, R10, UR9, RZ ;  /* 0x000000090a067c10 */ /* 0x000fe4000ffbe0ff */
[C---:B------:R-:W-:Y:S01]  /*14dc0*/  ISETP.GT.AND P3, PT, R0.reuse, 0xb8, P2 ;  /* 0x000000b80000780c */ /* 0x040fe20001764270 */
[----:B------:R-:W-:Y:S01]  /*14dd0*/  @P6 STG.E desc[UR16][R12.64], R23 ;  /* 0x000000170c006986 */ /* 0x000fe2000c101910 */
[----:B------:R-:W-:Y:S02]  /*14de0*/  IADD3.X R7, R11, UR21, RZ, P5, !PT ;  /* 0x000000150b077c10 */ /* 0x000fe4000affe4ff */
[C---:B------:R-:W-:Y:S02]  /*14df0*/  ISETP.GT.AND P6, PT, R0.reuse, 0xb9, P2 ;  /* 0x000000b90000780c */ /* 0x040fe400017c4270 */
[----:B------:R-:W-:Y:S01]  /*14e00*/  ISETP.GT.AND P5, PT, R0, 0xc0, P0 ;  /* 0x000000c00000780c */ /* 0x000fe200007a4270 */
[----:B0-----:R-:W-:-:S02]  /*14e10*/  IMAD R21, R186, UR11, RZ ;  /* 0x0000000bba157c24 */ /* 0x001fc4000f8e02ff */
[----:B--2---:R-:W-:-:S04]  /*14e20*/  IMAD.WIDE.U32 R8, R153, 0x1c, R6 ;  /* 0x0000001c99087825 */ /* 0x004fc800078e0006 */
[----:B---3--:R-:W-:Y:S01]  /*14e30*/  IMAD R17, R185, UR11, RZ ;  /* 0x0000000bb9117c24 */ /* 0x008fe2000f8e02ff */
[----:B------:R-:W-:Y:S01]  /*14e40*/  @P1 STG.E desc[UR16][R6.64], R21 ;  /* 0x0000001506001986 */ /* 0x000fe2000c101910 */
[----:B----4-:R-:W-:Y:S01]  /*14e50*/  IMAD R19, R184, UR11, RZ ;  /* 0x0000000bb8137c24 */ /* 0x010fe2000f8e02ff */
[----:B------:R-:W-:Y:S01]  /*14e60*/  MOV R14, R8 ;  /* 0x00000008000e7202 */ /* 0x000fe20000000f00 */
[----:B------:R-:W-:Y:S01]  /*14e70*/  VIADD R15, R9, UR8 ;  /* 0x00000008090f7c36 */ /* 0x000fe20008000000 */
[----:B------:R-:W-:Y:S01]  /*14e80*/  IADD3 R10, P1, R6, UR9, RZ ;  /* 0x00000009060a7c10 */ /* 0x000fe2000ff3e0ff */
        /* <DEDUP_REMOVED lines=11> */
[----:B--2---:R-:W-:-:S04]  /*14f40*/  IMAD.WIDE.U32 R6, R13, 0x1c, R10 ;  /* 0x0000001c0d067825 */ /* 0x004fc800078e000a */
[----:B------:R-:W-:Y:S01]  /*14f50*/  IMAD R19, R181, UR11, RZ ;  /* 0x0000000bb5137c24 */ /* 0x000fe2000f8e02ff */
[----:B------:R-:W-:Y:S01]  /*14f60*/  MOV R12, R6 ;  /* 0x00000006000c7202 */ /* 0x000fe20000000f00 */
[----:B------:R-:W-:Y:S01]  /*14f70*/  IMAD R21, R180, UR11, RZ ;  /* 0x0000000bb4157c24 */ /* 0x000fe2000f8e02ff */
[----:B------:R-:W-:Y:S01]  /*14f80*/  @P3 STG.E desc[UR16][R10.64], R17 ;  /* 0x000000110a003986 */ /* 0x000fe2000c101910 */
[----:B------:R-:W-:Y:S02]  /*14f90*/  IMAD R23, R179, UR11, RZ ;  /* 0x0000000bb3177c24 */ /* 0x000fe4000f8e02ff */
[----:B------:R-:W-:Y:S01]  /*14fa0*/  VIADD R13, R7, UR8 ;  /* 0x00000008070d7c36 */ /* 0x000fe20008000000 */
        /* <DEDUP_REMOVED lines=9> */
[----:B------:R-:W-:Y:S01]  /*15040*/  ISETP.GT.AND P6, PT, R0, 0xd0, P0 ;  /* 0x000000d00000780c */ /* 0x000fe200007c4270 */
[----:B------:R-:W-:Y:S02]  /*15050*/  IMAD R17, R177, UR11, RZ ;  /* 0x0000000bb1117c24 */ /* 0x000fe4000f8e02ff */
[----:B------:R-:W-:Y:S01]  /*15060*/  IMAD.U32 R7, RZ, RZ, UR20 ;  /* 0x00000014ff077e24 */ /* 0x000fe2000f8e00ff */
[----:B------:R0:W-:Y:S01]  /*15070*/  @P3 STG.E desc[UR16][R8.64], R15 ;  /* 0x0000000f08003986 */ /* 0x0001e2000c101910 */
[----:B------:R-:W-:Y:S01]  /*15080*/  IMAD R19, R176, UR11, RZ ;  /* 0x0000000bb0137c24 */ /* 0x000fe2000f8e02ff */
[----:B--2---:R-:W-:Y:S01]  /*15090*/  IADD3 R10, P3, R8, UR9, RZ ;  /* 0x00000009080a7c10 */ /* 0x004fe2000ff7e0ff */
[----:B------:R-:W-:Y:S01]  /*150a0*/  IMAD.WIDE.U32 R6, R7, 0x1c, R8 ;  /* 0x0000001c07067825 */ /* 0x000fe200078e0008 */
[----:B------:R-:W-:Y:S02]  /*150b0*/  @P5 STG.E desc[UR16][R12.64+0x20], R17 ;  /* 0x000020110c005986 */ /* 0x000fe4000c101910 */
[----:B------:R-:W-:-:S02]  /*150c0*/  IADD3.X R11, R9, UR21, RZ, P3, !PT ;  /* 0x00000015090b7c10 */ /* 0x000fc40009ffe4ff */
[----:B------:R2:W-:Y:S01]  /*150d0*/  @P1 STG.E desc[UR16][R8.64+0x20], R19 ;  /* 0x0000201308001986 */ /* 0x0005e2000c101910 */
[C---:B------:R-:W-:Y:S01]  /*150e0*/  ISETP.GT.AND P1, PT, R0.reuse, 0xd1, P0 ;  /* 0x000000d10000780c */ /* 0x040fe20000724270 */
[----:B------:R-:W-:Y:S01]  /*150f0*/  IMAD R21, R175, UR11, RZ ;  /* 0x0000000baf157c24 */ /* 0x000fe2000f8e02ff */
[C---:B------:R-:W-:Y:S01]  /*15100*/  ISETP.GT.AND P3, PT, R0.reuse, 0xd0, P2 ;  /* 0x000000d00000780c */ /* 0x040fe20001764270 */
[----:B------:R-:W-:Y:S01]  /*15110*/  IMAD.MOV.U32 R14, RZ, RZ, R6 ;  /* 0x000000ffff0e7224 */ /* 0x000fe200078e0006 */
[----:B0-----:R-:W-:Y:S02]  /*15120*/  IADD3 R15, R7, UR8, RZ ;  /* 0x00000008070f7c10 */ /* 0x001fe4000fffe0ff */
[C---:B------:R-:W-:Y:S01]  /*15130*/  ISETP.GT.AND P5, PT, R0.reuse, 0xd1, P2 ;  /* 0x000000d10000780c */ /* 0x040fe200017a4270 */
[----:B------:R-:W-:Y:S02]  /*15140*/  IMAD.U32 R23, RZ, RZ, UR20 ;  /* 0x00000014ff177e24 */ /* 0x000fe4000f8e00ff */
[----:B------:R-:W-:Y:S01]  /*15150*/  @P6 STG.E desc[UR16][R14.64], R21 ;  /* 0x000000150e006986 */ /* 0x000fe2000c101910 */
[----:B------:R-:W-:Y:S01]  /*15160*/  ISETP.GT.AND P6, PT, R0, 0xd8, P0 ;  /* 0x000000d80000780c */ /* 0x000fe200007c4270 */
[----:B--2---:R-:W-:-:S02]  /*15170*/  IMAD R9, R174, UR11, RZ ;  /* 0x0000000bae097c24 */ /* 0x004fc4000f8e02ff */
[----:B------:R-:W-:Y:S02]  /*15180*/  IMAD R17, R173, UR11, RZ ;  /* 0x0000000bad117c24 */ /* 0x000fe4000f8e02ff */
[----:B------:R-:W-:Y:S01]  /*15190*/  IMAD R19, R172, UR11, RZ ;  /* 0x0000000bac137c24 */ /* 0x000fe2000f8e02ff */
[----:B------:R0:W-:Y:S01]  /*151a0*/  @P1 STG.E desc[UR16][R10.64], R9 ;  /* 0x000000090a001986 */ /* 0x0001e2000c101910 */
[----:B------:R-:W-:-:S03]  /*151b0*/  IMAD.WIDE.U32 R12, R23, 0x1c, R10 ;  /* 0x0000001c170c7825 */ /* 0x000fc600078e000a */
[----:B------:R2:W-:Y:S01]  /*151c0*/  @P3 STG.E desc[UR16][R14.64+0x20], R17 ;  /* 0x000020110e003986 */ /* 0x0005e2000c101910 */
[----:B------:R-:W-:Y:S02]  /*151d0*/  VIADD R13, R13, UR8 ;  /* 0x000000080d0d7c36 */ /* 0x000fe40008000000 */
[----:B------:R-:W-:Y:S01]  /*151e0*/  IMAD R23, R171, UR11, RZ ;  /* 0x0000000bab177c24 */ /* 0x000fe2000f8e02ff */
[----:B------:R3:W-:Y:S01]  /*151f0*/  @P5 STG.E desc[UR16][R10.64+0x20], R19 ;  /* 0x000020130a005986 */ /* 0x0007e2000c101910 */
[----:B------:R-:W-:Y:S02]  /*15200*/  IADD3 R6, P5, R10, UR9, RZ ;  /* 0x000000090a067c10 */ /* 0x000fe4000ffbe0ff */
[C---:B------:R-:W-:Y:S01]  /*15210*/  ISETP.GT.AND P1, PT, R0.reuse, 0xd9, P0 ;  /* 0x000000d90000780c */ /* 0x040fe20000724270 */
[----:B------:R-:W-:Y:S01]  /*15220*/  @P6 STG.E desc[UR16][R12.64], R23 ;  /* 0x000000170c006986 */ /* 0x000fe2000c101910 */
[----:B------:R-:W-:Y:S02]  /*15230*/  IADD3.X R7, R11, UR21, RZ, P5, !PT ;  /* 0x000000150b077c10 */ /* 0x000fe4000affe4ff */
[----:B------:R-:W-:-:S02]  /*15240*/  ISETP.GT.AND P3, PT, R0, 0xd8, P2 ;  /* 0x000000d80000780c */ /* 0x000fc40001764270 */
[C---:B------:R-:W-:Y:S02]  /*15250*/  ISETP.GT.AND P6, PT, R0.reuse, 0xd9, P2 ;  /* 0x000000d90000780c */ /* 0x040fe400017c4270 */
[----:B------:R-:W-:Y:S01]  /*15260*/  ISETP.GT.AND P5, PT, R0, 0xe0, P0 ;  /* 0x000000e00000780c */ /* 0x000fe200007a4270 */
[----:B0-----:R-:W-:-:S04]  /*15270*/  IMAD.WIDE.U32 R8, R153, 0x1c, R6 ;  /* 0x0000001c99087825 */ /* 0x001fc800078e0006 */
[----:B------:R-:W-:Y:S01]  /*15280*/  IMAD R21, R170, UR11, RZ ;  /* 0x0000000baa157c24 */ /* 0x000fe2000f8e02ff */
[----:B--2---:R-:W-:Y:S01]  /*15290*/  IADD3 R15, R9, UR8, RZ ;  /* 0x00000008090f7c10 */ /* 0x004fe2000fffe0ff */
[----:B------:R-:W-:Y:S02]  /*152a0*/  IMAD R17, R169, UR11, RZ ;  /* 0x0000000ba9117c24 */ /* 0x000fe4000f8e02ff */
[----:B---3--:R-:W-:Y:S02]  /*152b0*/  IMAD R19, R168, UR11, RZ ;  /* 0x0000000ba8137c24 */ /* 0x008fe4000f8e02ff */
[----:B------:R-:W-:Y:S02]  /*152c0*/  IMAD R9, R167, UR11, RZ ;  /* 0x0000000ba7097c24 */ /* 0x000fe4000f8e02ff */
[----:B------:R-:W-:Y:S01]  /*152d0*/  IMAD.MOV.U32 R14, RZ, RZ, R8 ;  /* 0x000000ffff0e7224 */ /* 0x000fe200078e0008 */
[----:B------:R-:W-:Y:S01]  /*152e0*/  @P1 STG.E desc[UR16][R6.64], R21 ;  /* 0x0000001506001986 */ /* 0x000fe2000c101910 */
[----:B------:R-:W-:-:S03]  /*152f0*/  ISETP.GT.AND P1, PT, R0, 0xe1, P0 ;  /* 0x000000e10000780c */ /* 0x000fc60000724270 */
[----:B------:R0:W-:Y:S01]  /*15300*/  @P3 STG.E desc[UR16][R12.64+0x20], R17 ;  /* 0x000020110c003986 */ /* 0x0001e2000c101910 */
[----:B------:R-:W-:-:S03]  /*15310*/  IADD3 R10, P3, R6, UR9, RZ ;  /* 0x00000009060a7c10 */ /* 0x000fc6000ff7e0ff */
[----:B------:R2:W-:Y:S01]  /*15320*/  @P6 STG.E desc[UR16][R6.64+0x20], R19 ;  /* 0x0000201306006986 */ /* 0x0005e2000c101910 */
[----:B------:R-:W-:-:S03]  /*15330*/  ISETP.GT.AND P6, PT, R0, 0xe0, P2 ;  /* 0x000000e00000780c */ /* 0x000fc600017c4270 */
[----:B------:R-:W-:Y:S01]  /*15340*/  @P5 STG.E desc[UR16][R14.64], R9 ;  /* 0x000000090e005986 */ /* 0x000fe2000c101910 */
[C---:B------:R-:W-:Y:S02]  /*15350*/  ISETP.GT.AND P5, PT, R0.reuse, 0xe1, P2 ;  /* 0x000000e10000780c */ /* 0x040fe400017a4270 */
[----:B------:R-:W-:Y:S01]  /*15360*/  IADD3.X R11, R7, UR21, RZ, P3, !PT ;  /* 0x00000015070b7c10 */ /* 0x000fe20009ffe4ff */
[----:B0-----:R-:W-:Y:S01]  /*15370*/  IMAD.U32 R13, RZ, RZ, UR20 ;  /* 0x00000014ff0d7e24 */ /* 0x001fe2000f8e00ff */
[----:B------:R-:W-:Y:S01]  /*15380*/  ISETP.GT.AND P3, PT, R0, 0xe8, P0 ;  /* 0x000000e80000780c */ /* 0x000fe20000764270 */
[----:B------:R-:W-:Y:S02]  /*15390*/  IMAD R17, R166, UR11, RZ ;  /* 0x0000000ba6117c24 */ /* 0x000fe4000f8e02ff */
[----:B--2---:R-:W-:Y:S02]  /*153a0*/  IMAD R19, R165, UR11, RZ ;  /* 0x0000000ba5137c24 */ /* 0x004fe4000f8e02ff */
[----:B------:R-:W-:Y:S01]  /*153b0*/  IMAD.WIDE.U32 R6, R13, 0x1c, R10 ;  /* 0x0000001c0d067825 */ /* 0x000fe200078e000a */
[----:B------:R0:W-:Y:S03]  /*153c0*/  @P1 STG.E desc[UR16][R10.64], R17 ;  /* 0x000000110a001986 */ /* 0x0001e6000c101910 */
[----:B------:R-:W-:Y:S01]  /*153d0*/  IMAD R21, R164, UR11, RZ ;  /* 0x0000000ba4157c24 */ /* 0x000fe2000f8e02ff */
[----:B------:R2:W-:Y:S01]  /*153e0*/  @P6 STG.E desc[UR16][R14.64+0x20], R19 ;  /* 0x000020130e006986 */ /* 0x0005e2000c101910 */
[----:B------:R-:W-:Y:S01]  /*153f0*/  IMAD R23, R163, UR11, RZ ;  /* 0x0000000ba3177c24 */ /* 0x000fe2000f8e02ff */
[----:B------:R-:W-:Y:S01]  /*15400*/  IADD3 R13, R7, UR8, RZ ;  /* 0x00000008070d7c10 */ /* 0x000fe2000fffe0ff */
[----:B------:R-:W-:Y:S01]  /*15410*/  IMAD.MOV.U32 R12, RZ, RZ, R6 ;  /* 0x000000ffff0c7224 */ /* 0x000fe200078e0006 */
[C---:B------:R-:W-:Y:S01]  /*15420*/  ISETP.GT.AND P1, PT, R0.reuse, 0xe9, P0 ;  /* 0x000000e90000780c */ /* 0x040fe20000724270 */
[----:B------:R3:W-:Y:S01]  /*15430*/  @P5 STG.E desc[UR16][R10.64+0x20], R21 ;  /* 0x000020150a005986 */ /* 0x0007e2000c101910 */
[----:B------:R-:W-:-:S02]  /*15440*/  ISETP.GT.AND P5, PT, R0, 0xe8, P2 ;  /* 0x000000e80000780c */ /* 0x000fc400017a4270 */
[----:B------:R-:W-:Y:S01]  /*15450*/  IADD3 R8, P6, R10, UR9, RZ ;  /* 0x000000090a087c10 */ /* 0x000fe2000ffde0ff */
[----:B------:R-:W-:Y:S01]  /*15460*/  @P3 STG.E desc[UR16][R12.64], R23 ;  /* 0x000000170c003986 */ /* 0x000fe2000c101910 */
[----:B------:R-:W-:Y:S01]  /*15470*/  ISETP.GT.AND P3, PT, R0, 0xe9, P2 ;  /* 0x000000e90000780c */ /* 0x000fe20001764270 */
[----:B0-----:R-:W-:Y:S01]  /*15480*/  IMAD R17, R161, UR11, RZ ;  /* 0x0000000ba1117c24 */ /* 0x001fe2000f8e02ff */
[----:B------:R-:W-:Y:S01]  /*15490*/  IADD3.X R9, R11, UR21, RZ, P6, !PT ;  /* 0x000000150b097c10 */ /* 0x000fe2000b7fe4ff */
[----:B--2---:R-:W-:Y:S02]  /*154a0*/  IMAD R15, R162, UR11, RZ ;  /* 0x0000000ba20f7c24 */ /* 0x004fe4000f8e02ff */
[----:B------:R-:W-:-:S03]  /*154b0*/  IMAD R19, R160, UR11, RZ ;  /* 0x0000000ba0137c24 */ /* 0x000fc6000f8e02ff */
[----:B------:R0:W-:Y:S04]  /*154c0*/  @P1 STG.E desc[UR16][R8.64], R15 ;  /* 0x0000000f08001986 */ /* 0x0001e8000c101910 */
[----:B------:R2:W-:Y:S01]  /*154d0*/  @P5 STG.E desc[UR16][R12.64+0x20], R17 ;  /* 0x000020110c005986 */ /* 0x0005e2000c101910 */
[----:B---3--:R-:W-:Y:S01]  /*154e0*/  IADD3 R10, P5, R8, UR9, RZ ;  /* 0x00000009080a7c10 */ /* 0x008fe2000ffbe0ff */
[----:B------:R-:W-:Y:S01]  /*154f0*/  IMAD.U32 R7, RZ, RZ, UR20 ;  /* 0x00000014ff077e24 */ /* 0x000fe2000f8e00ff */
[C---:B------:R-:W-:Y:S01]  /*15500*/  ISETP.GT.AND P1, PT, R0.reuse, 0xf0, P0 ;  /* 0x000000f00000780c */ /* 0x040fe20000724270 */
[----:B------:R3:W-:Y:S01]  /*15510*/  @P3 STG.E desc[UR16][R8.64+0x20], R19 ;  /* 0x0000201308003986 */ /* 0x0007e2000c101910 */
[----:B------:R-:W-:Y:S02]  /*15520*/  ISETP.GT.AND P3, PT, R0, 0xf1, P0 ;  /* 0x000000f10000780c */ /* 0x000fe40000764270 */
[----:B------:R-:W-:-:S02]  /*15530*/  IADD3.X R11, R9, UR21, RZ, P5, !PT ;  /* 0x00000015090b7c10 */ /* 0x000fc4000affe4ff */
[C---:B------:R-:W-:Y:S01]  /*15540*/  ISETP.GT.AND P5, PT, R0.reuse, 0xf0, P2 ;  /* 0x000000f00000780c */ /* 0x040fe200017a4270 */
[----:B------:R-:W-:Y:S01]  /*15550*/  IMAD.WIDE.U32 R6, R7, 0x1c, R8 ;  /* 0x0000001c07067825 */ /* 0x000fe200078e0008 */
[----:B0-----:R-:W-:Y:S02]  /*15560*/  MOV R15, UR20 ;  /* 0x00000014000f7c02 */ /* 0x001fe40008000f00 */
[----:B------:R-:W-:Y:S01]  /*15570*/  ISETP.GT.AND P6, PT, R0, 0xf1, P2 ;  /* 0x000000f10000780c */ /* 0x000fe200017c4270 */
[----:B------:R-:W-:Y:S02]  /*15580*/  IMAD R21, R159, UR11, RZ ;  /* 0x0000000b9f157c24 */ /* 0x000fe4000f8e02ff */
[----:B------:R-:W-:Y:S02]  /*15590*/  VIADD R7, R7, UR8 ;  /* 0x0000000807077c36 */ /* 0x000fe40008000000 */
[----:B--2---:R-:W-:-:S04]  /*155a0*/  IMAD.WIDE.U32 R12, R15, 0x1c, R10 ;  /* 0x0000001c0f0c7825 */ /* 0x004fc800078e000a */
[----:B------:R-:W-:Y:S02]  /*155b0*/  IMAD R15, R158, UR11, RZ ;  /* 0x0000000b9e0f7c24 */ /* 0x000fe4000f8e02ff */
[----:B------:R-:W-:Y:S02]  /*155c0*/  IMAD R17, R157, UR11, RZ ;  /* 0x0000000b9d117c24 */ /* 0x000fe4000f8e02ff */
[----:B---3--:R-:W-:Y:S01]  /*155d0*/  IMAD R19, R156, UR11, RZ ;  /* 0x0000000b9c137c24 */ /* 0x008fe2000f8e02ff */
[----:B------:R-:W-:Y:S01]  /*155e0*/  @P1 STG.E desc[UR16][R6.64], R21 ;  /* 0x0000001506001986 */ /* 0x000fe2000c101910 */
[----:B------:R-:W-:-:S03]  /*155f0*/  ISETP.GT.AND P1, PT, R0, 0xf8, P0 ;  /* 0x000000f80000780c */ /* 0x000fc60000724270 */
[----:B------:R0:W-:Y:S01]  /*15600*/  @P3 STG.E desc[UR16][R10.64], R15 ;  /* 0x0000000f0a003986 */ /* 0x0001e2000c101910 */
[----:B------:R-:W-:-:S03]  /*15610*/  ISETP.GT.AND P0, PT, R0, 0xf9, P0 ;  /* 0x000000f90000780c */ /* 0x000fc60000704270 */
[----:B------:R-:W-:Y:S01]  /*15620*/  @P5 STG.E desc[UR16][R6.64+0x20], R17 ;  /* 0x0000201106005986 */ /* 0x000fe2000c101910 */
[----:B------:R-:W-:-:S03]  /*15630*/  ISETP.GT.AND P5, PT, R0, 0xf8, P2 ;  /* 0x000000f80000780c */ /* 0x000fc600017a4270 */
[----:B------:R2:W-:Y:S01]  /*15640*/  @P6 STG.E desc[UR16][R10.64+0x20], R19 ;  /* 0x000020130a006986 */ /* 0x0005e2000c101910 */
[----:B------:R-:W-:Y:S02]  /*15650*/  IADD3 R8, P6, R10, UR9, RZ ;  /* 0x000000090a087c10 */ /* 0x000fe4000ffde0ff */
[----:B------:R-:W-:Y:S02]  /*15660*/  ISETP.GT.AND P2, PT, R0, 0xf9, P2 ;  /* 0x000000f90000780c */ /* 0x000fe40001744270 */
[----:B------:R-:W-:Y:S01]  /*15670*/  ISETP.GT.AND P3, PT, R154, 0x80, PT ;  /* 0x000000809a00780c */ /* 0x000fe20003f64270 */
[----:B------:R-:W-:Y:S01]  /*15680*/  VIADD R13, R13, UR8 ;  /* 0x000000080d0d7c36 */ /* 0x000fe20008000000 */
[----:B------:R-:W-:Y:S01]  /*15690*/  IADD3.X R9, R11, UR21, RZ, P6, !PT ;  /* 0x000000150b097c10 */ /* 0x000fe2000b7fe4ff */
[----:B------:R-:W-:Y:S01]  /*156a0*/  IMAD R23, R155, UR11, RZ ;  /* 0x0000000b9b177c24 */ /* 0x000fe2000f8e02ff */
[----:B------:R-:W-:Y:S01]  /*156b0*/  ISETP.GT.AND P6, PT, R0, RZ, P3 ;  /* 0x000000ff0000720c */ /* 0x000fe20001fc4270 */
[----:B0-----:R-:W-:-:S02]  /*156c0*/  IMAD R15, R152, UR11, RZ ;  /* 0x0000000b980f7c24 */ /* 0x001fc4000f8e02ff */
[----:B--2---:R-:W-:Y:S01]  /*156d0*/  IMAD R11, R22, UR11, RZ ;  /* 0x0000000b160b7c24 */ /* 0x004fe2000f8e02ff */
[----:B------:R-:W-:Y:S01]  /*156e0*/  @P1 STG.E desc[UR16][R12.64], R23 ;  /* 0x000000170c001986 */ /* 0x000fe2000c101910 */
[----:B------:R-:W-:Y:S01]  /*156f0*/  IMAD R17, R20, UR11, RZ ;  /* 0x0000000b14117c24 */ /* 0x000fe2000f8e02ff */
[----:B------:R-:W-:Y:S01]  /*15700*/  ISETP.GT.AND P1, PT, R154, 0x88, PT ;  /* 0x000000889a00780c */ /* 0x000fe20003f24270 */
[----:B------:R-:W-:Y:S01]  /*15710*/  IMAD R19, R24, UR11, RZ ;  /* 0x0000000b18137c24 */ /* 0x000fe2000f8e02ff */
[----:B------:R-:W-:Y:S04]  /*15720*/  @P0 STG.E desc[UR16][R8.64], R15 ;  /* 0x0000000f08000986 */ /* 0x000fe8000c101910 */
[----:B------:R-:W-:Y:S01]  /*15730*/  @P5 STG.E desc[UR16][R12.64+0x20], R11 ;  /* 0x0000200b0c005986 */ /* 0x000fe2000c101910 */
[----:B------:R-:W-:-:S03]  /*15740*/  ISETP.GT.AND P5, PT, R0, 0x1, P3 ;  /* 0x000000010000780c */ /* 0x000fc60001fa4270 */
[----:B------:R0:W-:Y:S01]  /*15750*/  @P2 STG.E desc[UR16][R8.64+0x20], R17 ;  /* 0x0000201108002986 */ /* 0x0001e2000c101910 */
[C---:B------:R-:W-:Y:S02]  /*15760*/  ISETP.GT.AND P2, PT, R0.reuse, RZ, P1 ;  /* 0x000000ff0000720c */ /* 0x040fe40000f44270 */
[C---:B------:R-:W-:Y:S01]  /*15770*/  ISETP.GT.AND P0, PT, R0.reuse, 0x1, P1 ;  /* 0x000000010000780c */ /* 0x040fe20000f04270 */
[----:B------:R-:W-:Y:S01]  /*15780*/  @P6 STG.E desc[UR16][R4.64+0x200], R19 ;  /* 0x0002001304006986 */ /* 0x000fe2000c101910 */
[----:B------:R-:W-:Y:S02]  /*15790*/  MOV R7, UR20 ;  /* 0x0000001400077c02 */ /* 0x000fe40008000f00 */
[----:B------:R-:W-:Y:S01]  /*157a0*/  ISETP.GT.AND P6, PT, R0, 0x8, P3 ;  /* 0x000000080000780c */ /* 0x000fe20001fc4270 */
[----:B------:R-:W-:Y:S02]  /*157b0*/  IMAD R25, R25, UR11, RZ ;  /* 0x0000000b19197c24 */ /* 0x000fe4000f8e02ff */
[----:B------:R-:W-:-:S04]  /*157c0*/  IMAD.WIDE.U32 R6, R7, 0x1c, R2 ;  /* 0x0000001c07067825 */ /* 0x000fc800078e0002 */
[----:B0-----:R-:W-:Y:S02]  /*157d0*/  IMAD R9, R26, UR11, RZ ;  /* 0x0000000b1a097c24 */ /* 0x001fe4000f8e02ff */
[----:B------:R-:W-:Y:S01]  /*157e0*/  IMAD R27, R27, UR11, RZ ;  /* 0x0000000b1b1b7c24 */ /* 0x000fe2000f8e02ff */
[----:B------:R-:W-:Y:S01]  /*157f0*/  @P5 STG.E desc[UR16][R2.64+0x200], R25 ;  /* 0x0002001902005986 */ /* 0x000fe2000c101910 */
[----:B------:R-:W-:Y:S02]  /*15800*/  VIADD R11, R7, UR8 ;  /* 0x00000008070b7c36 */ /* 0x000fe40008000000 */
[----:B------:R-:W-:Y:S01]  /*15810*/  IMAD.MOV.U32 R10, RZ, RZ, R6 ;  /* 0x000000ffff0a7224 */ /* 0x000fe200078e0006 */
[----:B------:R-:W-:Y:S01]  /*15820*/  @P2 STG.E desc[UR16][R4.64+0x220], R9 ;  /* 0x0002200904002986 */ /* 0x000fe2000c101910 */
[----:B------:R-:W-:Y:S01]  /*15830*/  IMAD R13, R28, UR11, RZ ;  /* 0x0000000b1c0d7c24 */ /* 0x000fe2000f8e02ff */
[----:B------:R-:W-:Y:S02]  /*15840*/  IADD3 R6, P5, R2, UR9, RZ ;  /* 0x0000000902067c10 */ /* 0x000fe4000ffbe0ff */
[----:B------:R0:W-:Y:S01]  /*15850*/  @P0 STG.E desc[UR16][R2.64+0x220], R27 ;  /* 0x0002201b02000986 */ /* 0x0001e2000c101910 */
[----:B------:R-:W-:-:S02]  /*15860*/  ISETP.GT.AND P0, PT, R0, 0x9, P3 ;  /* 0x000000090000780c */ /* 0x000fc40001f04270 */
[C---:B------:R-:W-:Y:S01]  /*15870*/  ISETP.GT.AND P2, PT, R0.reuse, 0x8, P1 ;  /* 0x000000080000780c */ /* 0x040fe20000f44270 */
[----:B------:R2:W-:Y:S01]  /*15880*/  @P6 STG.E desc[UR16][R10.64+0x200], R13 ;  /* 0x0002000d0a006986 */ /* 0x0005e2000c101910 */
[C---:B------:R-:W-:Y:S02]  /*15890*/  ISETP.GT.AND P6, PT, R0.reuse, 0x9, P1 ;  /* 0x000000090000780c */ /* 0x040fe40000fc4270 */
[----:B------:R-:W-:Y:S02]  /*158a0*/  IADD3.X R7, R3, UR21, RZ, P5, !PT ;  /* 0x0000001503077c10 */ /* 0x000fe4000affe4ff */
[----:B------:R-:W-:Y:S02]  /*158b0*/  MOV R17, UR20 ;  /* 0x0000001400117c02 */ /* 0x000fe40008000f00 */
[----:B------:R-:W-:Y:S01]  /*158c0*/  ISETP.GT.AND P5, PT, R0, 0x10, P3 ;  /* 0x000000100000780c */ /* 0x000fe20001fa4270 */
[----:B------:R-:W-:Y:S02]  /*158d0*/  IMAD R29, R29, UR11, RZ ;  /* 0x0000000b1d1d7c24 */ /* 0x000fe4000f8e02ff */
[----:B0-----:R-:W-:-:S04]  /*158e0*/  IMAD.WIDE.U32 R2, R17, 0x1c, R6 ;  /* 0x0000001c11027825 */ /* 0x001fc800078e0006 */
[----:B------:R-:W-:Y:S02]  /*158f0*/  IMAD R15, R30, UR11, RZ ;  /* 0x0000000b1e0f7c24 */ /* 0x000fe4000f8e02ff */
[----:B------:R-:W-:Y:S01]  /*15900*/  IMAD R31, R31, UR11, RZ ;  /* 0x0000000b1f1f7c24 */ /* 0x000fe2000f8e02ff */
[----:B------:R-:W-:Y:S01]  /*15910*/  @P0 STG.E desc[UR16][R6.64+0x200], R29 ;  /* 0x0002001d06000986 */ /* 0x000fe2000c101910 */
[----:B------:R-:W-:Y:S02]  /*15920*/  VIADD R9, R3, UR8 ;  /* 0x0000000803097c36 */ /* 0x000fe40008000000 */
[----:B--2---:R-:W-:Y:S02]  /*15930*/  IMAD R13, R32, UR11, RZ ;  /* 0x0000000b200d7c24 */ /* 0x004fe4000f8e02ff */
[----:B------:R-:W-:Y:S01]  /*15940*/  IMAD.MOV.U32 R8, RZ, RZ, R2 ;  /* 0x000000ffff087224 */ /* 0x000fe200078e0002 */
[C---:B------:R-:W-:Y:S01]  /*15950*/  ISETP.GT.AND P0, PT, R0.reuse, 0x11, P3 ;  /* 0x000000110000780c */ /* 0x040fe20001f04270 */
[----:B------:R0:W-:Y:S01]  /*15960*/  @P2 STG.E desc[UR16][R10.64+0x220], R15 ;  /* 0x0002200f0a002986 */ /* 0x0001e2000c101910 */
[----:B------:R-:W-:-:S03]  /*15970*/  ISETP.GT.AND P2, PT, R0, 0x10, P1 ;  /* 0x000000100000780c */ /* 0x000fc60000f44270 */
[----:B------:R-:W-:Y:S01]  /*15980*/  @P6 STG.E desc[UR16][R6.64+0x220], R31 ;  /* 0x0002201f06006986 */ /* 0x000fe2000c101910 */
[----:B------:R-:W-:-:S03]  /*15990*/  IADD3 R4, P6, R6, UR9, RZ ;  /* 0x0000000906047c10 */ /* 0x000fc6000ffde0ff */
[----:B------:R2:W-:Y:S01]  /*159a0*/  @P5 STG.E desc[UR16][R8.64+0x200], R13 ;  /* 0x0002000d08005986 */ /* 0x0005e2000c101910 */
[----:B------:R-:W-:Y:S01]  /*159b0*/  ISETP.GT.AND P5, PT, R0, 0x11, P1 ;  /* 0x000000110000780c */ /* 0x000fe20000fa4270 */
[----:B------:R-:W-:Y:S01]  /*159c0*/  IMAD R33, R33, UR11, RZ ;  /* 0x0000000b21217c24 */ /* 0x000fe2000f8e02ff */
[----:B------:R-:W-:Y:S02]  /*159d0*/  IADD3.X R5, R7, UR21, RZ, P6, !PT ;  /* 0x0000001507057c10 */ /* 0x000fe4000b7fe4ff */
[----:B------:R-:W-:Y:S01]  /*159e0*/  MOV R3, UR20 ;  /* 0x0000001400037c02 */ /* 0x000fe20008000f00 */
[----:B0-----:R-:W-:Y:S01]  /*159f0*/  IMAD R15, R34, UR11, RZ ;  /* 0x0000000b220f7c24 */ /* 0x001fe2000f8e02ff */
[C---:B------:R-:W-:Y:S01]  /*15a00*/  ISETP.GT.AND P6, PT, R0.reuse, 0x18, P3 ;  /* 0x000000180000780c */ /* 0x040fe20001fc4270 */
[----:B------:R-:W-:Y:S01]  /*15a10*/  IMAD R35, R35, UR11, RZ ;  /* 0x0000000b23237c24 */ /* 0x000fe2000f8e02ff */
[----:B------:R-:W-:Y:S01]  /*15a20*/  @P0 STG.E desc[UR16][R4.64+0x200], R33 ;  /* 0x0002002104000986 */ /* 0x000fe2000c101910 */
[----:B------:R-:W-:Y:S01]  /*15a30*/  IMAD.WIDE.U32 R2, R3, 0x1c, R4 ;  /* 0x0000001c03027825 */ /* 0x000fe200078e0004 */
[----:B------:R-:W-:-:S02]  /*15a40*/  ISETP.GT.AND P0, PT, R0, 0x19, P3 ;  /* 0x000000190000780c */ /* 0x000fc40001f04270 */
[----:B------:R0:W-:Y:S01]  /*15a50*/  @P2 STG.E desc[UR16][R8.64+0x220], R15 ;  /* 0x0002200f08002986 */ /* 0x0001e2000c101910 */
[----:B--2---:R-:W-:Y:S02]  /*15a60*/  IMAD R13, R36, UR11, RZ ;  /* 0x0000000b240d7c24 */ /* 0x004fe4000f8e02ff */
[----:B------:R-:W-:Y:S01]  /*15a70*/  VIADD R11, R3, UR8 ;  /* 0x00000008030b7c36 */ /* 0x000fe20008000000 */
[----:B------:R2:W-:Y:S01]  /*15a80*/  @P5 STG.E desc[UR16][R4.64+0x220], R35 ;  /* 0x0002202304005986 */ /* 0x0005e2000c101910 */
[----:B------:R-:W-:Y:S01]  /*15a90*/  IADD3 R6, P5, R4, UR9, RZ ;  /* 0x0000000904067c10 */ /* 0x000fe2000ffbe0ff */
[----:B------:R-:W-:Y:S01]  /*15aa0*/  IMAD.MOV.U32 R10, RZ, RZ, R2 ;  /* 0x000000ffff0a7224 */ /* 0x000fe200078e0002 */
[C---:B------:R-:W-:Y:S01]  /*15ab0*/  ISETP.GT.AND P2, PT, R0.reuse, 0x18, P1 ;  /* 0x000000180000780c */ /* 0x040fe20000f44270 */
[----:B------:R-:W-:Y:S01]  /*15ac0*/  IMAD R37, R37, UR11, RZ ;  /* 0x0000000b25257c24 */ /* 0x000fe2000f8e02ff */
[----:B------:R-:W-:Y:S02]  /*15ad0*/  IADD3.X R7, R5, UR21, RZ, P5, !PT ;  /* 0x0000001505077c10 */ /* 0x000fe4000affe4ff */
[----:B------:R3:W-:Y:S01]  /*15ae0*/  @P6 STG.E desc[UR16][R10.64+0x200], R13 ;  /* 0x0002000d0a006986 */ /* 0x0007e2000c101910 */
[----:B------:R-:W-:-:S02]  /*15af0*/  ISETP.GT.AND P6, PT, R0, 0x19, P1 ;  /* 0x000000190000780c */ /* 0x000fc40000fc4270 */
[----:B------:R-:W-:Y:S01]  /*15b00*/  MOV R3, UR20 ;  /* 0x0000001400037c02 */ /* 0x000fe20008000f00 */
[----:B------:R-:W-:Y:S01]  /*15b10*/  @P0 STG.E desc[UR16][R6.64+0x200], R37 ;  /* 0x0002002506000986 */ /* 0x000fe2000c101910 */
[----:B------:R-:W-:Y:S01]  /*15b20*/  ISETP.GT.AND P0, PT, R0, 0x20, P3 ;  /* 0x000000200000780c */ /* 0x000fe20001f04270 */
[----:B0-----:R-:W-:Y:S02]  /*15b30*/  IMAD R9, R38, UR11, RZ ;  /* 0x0000000b26097c24 */ /* 0x001fe4000f8e02ff */
[----:B------:R-:W-:Y:S02]  /*15b40*/  IMAD R39, R39, UR11, RZ ;  /* 0x0000000b27277c24 */ /* 0x000fe4000f8e02ff */
[----:B------:R-:W-:Y:S01]  /*15b50*/  IMAD.WIDE.U32 R2, R3, 0x1c, R6 ;  /* 0x0000001c03027825 */ /* 0x000fe200078e0006 */
[----:B------:R0:W-:Y:S01]  /*15b60*/  @P2 STG.E desc[UR16][R10.64+0x220], R9 ;  /* 0x000220090a002986 */ /* 0x0001e2000c101910 */
[----:B--2---:R-:W-:Y:S02]  /*15b70*/  IADD3 R4, P2, R6, UR9, RZ ;  /* 0x0000000906047c10 */ /* 0x004fe4000ff5e0ff */
[----:B------:R-:W-:Y:S01]  /*15b80*/  IMAD R15, R40, UR11, RZ ;  /* 0x0000000b280f7c24 */ /* 0x000fe2000f8e02ff */
[----:B------:R2:W-:Y:S01]  /*15b90*/  @P6 STG.E desc[UR16][R6.64+0x220], R39 ;  /* 0x0002202706006986 */ /* 0x0005e2000c101910 */
[----:B---3--:R-:W-:-:S02]  /*15ba0*/  VIADD R13, R3, UR8 ;  /* 0x00000008030d7c36 */ /* 0x008fc40008000000 */
[----:B------:R-:W-:Y:S01]  /*15bb0*/  IMAD.MOV.U32 R12, RZ, RZ, R2 ;  /* 0x000000ffff0c7224 */ /* 0x000fe200078e0002 */
[C---:B------:R-:W-:Y:S02]  /*15bc0*/  ISETP.GT.AND P6, PT, R0.reuse, 0x21, P3 ;  /* 0x000000210000780c */ /* 0x040fe40001fc4270 */
[----:B------:R-:W-:Y:S02]  /*15bd0*/  IADD3.X R5, R7, UR21, RZ, P2, !PT ;  /* 0x0000001507057c10 */ /* 0x000fe400097fe4ff */
[C---:B------:R-:W-:Y:S01]  /*15be0*/  ISETP.GT.AND P5, PT, R0.reuse, 0x20, P1 ;  /* 0x000000200000780c */ /* 0x040fe20000fa4270 */
[----:B------:R3:W-:Y:S01]  /*15bf0*/  @P0 STG.E desc[UR16][R12.64+0x200], R15 ;  /* 0x0002000f0c000986 */ /* 0x0007e2000c101910 */
[C---:B------:R-:W-:Y:S02]  /*15c00*/  ISETP.GT.AND P2, PT, R0.reuse, 0x21, P1 ;  /* 0x000000210000780c */ /* 0x040fe40000f44270 */
[----:B------:R-:W-:Y:S01]  /*15c10*/  ISETP.GT.AND P0, PT, R0, 0x28, P3 ;  /* 0x000000280000780c */ /* 0x000fe20001f04270 */
[----:B0-----:R-:W-:-:S04]  /*15c20*/  IMAD.WIDE.U32 R8, R17, 0x1c, R4 ;  /* 0x0000001c11087825 */ /* 0x001fc800078e0004 */
[----:B------:R-:W-:Y:S02]  /*15c30*/  IMAD R41, R41, UR11, RZ ;  /* 0x0000000b29297c24 */ /* 0x000fe4000f8e02ff */
[----:B--2---:R-:W-:Y:S02]  /*15c40*/  IMAD R7, R42, UR11, RZ ;  /* 0x0000000b2a077c24 */ /* 0x004fe4000f8e02ff */
[----:B------:R-:W-:Y:S01]  /*15c50*/  IMAD R43, R43, UR11, RZ ;  /* 0x0000000b2b2b7c24 */ /* 0x000fe2000f8e02ff */
[----:B------:R-:W-:Y:S01]  /*15c60*/  IADD3 R9, R9, UR8, RZ ;  /* 0x0000000809097c10 */ /* 0x000fe2000fffe0ff */
[----:B------:R-:W-:Y:S01]  /*15c70*/  IMAD R11, R44, UR11, RZ ;  /* 0x0000000b2c0b7c24 */ /* 0x000fe2000f8e02ff */
[----:B------:R-:W-:Y:S01]  /*15c80*/  @P6 STG.E desc[UR16][R4.64+0x200], R41 ;  /* 0x0002002904006986 */ /* 0x000fe2000c101910 */
[----:B------:R-:W-:-:S03]  /*15c90*/  IADD3 R2, P6, R4, UR9, RZ ;  /* 0x0000000904027c10 */ /* 0x000fc6000ffde0ff */
[----:B------:R0:W-:Y:S01]  /*15ca0*/  @P5 STG.E desc[UR16][R12.64+0x220], R7 ;  /* 0x000220070c005986 */ /* 0x0001e2000c101910 */
[----:B------:R-:W-:-:S03]  /*15cb0*/  ISETP.GT.AND P5, PT, R0, 0x28, P1 ;  /* 0x000000280000780c */ /* 0x000fc60000fa4270 */
[----:B------:R2:W-:Y:S01]  /*15cc0*/  @P2 STG.E desc[UR16][R4.64+0x220], R43 ;  /* 0x0002202b04002986 */ /* 0x0005e2000c101910 */
[----:B------:R-:W-:-:S03]  /*15cd0*/  ISETP.GT.AND P2, PT, R0, 0x29, P3 ;  /* 0x000000290000780c */ /* 0x000fc60001f44270 */
[----:B------:R4:W-:Y:S01]  /*15ce0*/  @P0 STG.E desc[UR16][R8.64+0x200], R11 ;  /* 0x0002000b08000986 */ /* 0x0009e2000c101910 */
[C---:B------:R-:W-:Y:S01]  /*15cf0*/  ISETP.GT.AND P0, PT, R0.reuse, 0x29, P1 ;  /* 0x000000290000780c */ /* 0x040fe20000f04270 */
[----:B---3--:R-:W-:Y:S01]  /*15d00*/  IMAD.U32 R15, RZ, RZ, UR20 ;  /* 0x00000014ff0f7e24 */ /* 0x008fe2000f8e00ff */
[----:B------:R-:W-:Y:S02]  /*15d10*/  IADD3.X R3, R5, UR21, RZ, P6, !PT ;  /* 0x0000001505037c10 */ /* 0x000fe4000b7fe4ff */
[----:B------:R-:W-:Y:S01]  /*15d20*/  ISETP.GT.AND P6, PT, R0, 0x30, P3 ;  /* 0x000000300000780c */ /* 0x000fe20001fc4270 */
[----:B------:R-:W-:Y:S02]  /*15d30*/  IMAD R45, R45, UR11, RZ ;  /* 0x0000000b2d2d7c24 */ /* 0x000fe4000f8e02ff */
[----:B0-----:R-:W-:Y:S02]  /*15d40*/  IMAD R13, R46, UR11, RZ ;  /* 0x0000000b2e0d7c24 */ /* 0x001fe4000f8e02ff */
[----:B--2---:R-:W-:Y:S01]  /*15d50*/  IMAD.WIDE.U32 R4, R15, 0x1c, R2 ;  /* 0x0000001c0f047825 */ /* 0x004fe200078e0002 */
[----:B------:R-:W-:Y:S03]  /*15d60*/  @P2 STG.E desc[UR16][R2.64+0x200], R45 ;  /* 0x0002002d02002986 */ /* 0x000fe6000c101910 */
[----:B------:R-:W-:Y:S01]  /*15d70*/  IMAD R47, R47, UR11, RZ ;  /* 0x0000000b2f2f7c24 */ /* 0x000fe2000f8e02ff */
[----:B------:R0:W-:Y:S01]  /*15d80*/  @P5 STG.E desc[UR16][R8.64+0x220], R13 ;  /* 0x0002200d08005986 */ /* 0x0001e2000c101910 */
[----:B----4-:R-:W-:Y:S01]  /*15d90*/  VIADD R11, R5, UR8 ;  /* 0x00000008050b7c36 */ /* 0x010fe20008000000 */
[----:B------:R-:W-:Y:S01]  /*15da0*/  MOV R10, R4 ;  /* 0x00000004000a7202 */ /* 0x000fe20000000f00 */
[----:B------:R-:W-:Y:S01]  /*15db0*/  IMAD R5, R48, UR11, RZ ;  /* 0x0000000b30057c24 */ /* 0x000fe2000f8e02ff */
[----:B------:R2:W-:Y:S01]  /*15dc0*/  @P0 STG.E desc[UR16][R2.64+0x220], R47 ;  /* 0x0002202f02000986 */ /* 0x0005e2000c101910 */
[----:B------:R-:W-:-:S02]  /*15dd0*/  ISETP.GT.AND P0, PT, R0, 0x31, P3 ;  /* 0x000000310000780c */ /* 0x000fc40001f04270 */
[----:B------:R-:W-:Y:S01]  /*15de0*/  ISETP.GT.AND P2, PT, R0, 0x30, P1 ;  /* 0x000000300000780c */ /* 0x000fe20000f44270 */
[----:B------:R3:W-:Y:S01]  /*15df0*/  @P6 STG.E desc[UR16][R10.64+0x200], R5 ;  /* 0x000200050a006986 */ /* 0x0007e2000c101910 */
[----:B------:R-:W-:Y:S02]  /*15e00*/  IADD3 R6, P5, R2, UR9, RZ ;  /* 0x0000000902067c10 */ /* 0x000fe4000ffbe0ff */
[C---:B------:R-:W-:Y:S01]  /*15e10*/  ISETP.GT.AND P6, PT, R0.reuse, 0x31, P1 ;  /* 0x000000310000780c */ /* 0x040fe20000fc4270 */
[----:B------:R-:W-:Y:S01]  /*15e20*/  IMAD R49, R49, UR11, RZ ;  /* 0x0000000b31317c24 */ /* 0x000fe2000f8e02ff */
[----:B------:R-:W-:Y:S01]  /*15e30*/  IADD3.X R7, R3, UR21, RZ, P5, !PT ;  /* 0x0000001503077c10 */ /* 0x000fe2000affe4ff */
[----:B0-----:R-:W-:Y:S01]  /*15e40*/  IMAD.U32 R9, RZ, RZ, UR20 ;  /* 0x00000014ff097e24 */ /* 0x001fe2000f8e00ff */
[----:B------:R-:W-:Y:S01]  /*15e50*/  ISETP.GT.AND P5, PT, R0, 0x38, P3 ;  /* 0x000000380000780c */ /* 0x000fe20001fa4270 */
[----:B------:R-:W-:Y:S02]  /*15e60*/  IMAD R13, R50, UR11, RZ ;  /* 0x0000000b320d7c24 */ /* 0x000fe4000f8e02ff */
[----:B------:R-:W-:Y:S01]  /*15e70*/  IMAD R51, R51, UR11, RZ ;  /* 0x0000000b33337c24 */ /* 0x000fe2000f8e02ff */
[----:B------:R-:W-:Y:S01]  /*15e80*/  @P0 STG.E desc[UR16][R6.64+0x200], R49 ;  /* 0x0002003106000986 */ /* 0x000fe2000c101910 */
[----:B--2---:R-:W-:Y:S01]  /*15e90*/  IMAD.WIDE.U32 R2, R9, 0x1c, R6 ;  /* 0x0000001c09027825 */ /* 0x004fe200078e0006 */
[----:B------:R-:W-:-:S02]  /*15ea0*/  ISETP.GT.AND P0, PT, R0, 0x39, P3 ;  /* 0x000000390000780c */ /* 0x000fc40001f04270 */
[----:B------:R0:W-:Y:S01]  /*15eb0*/  @P2 STG.E desc[UR16][R10.64+0x220], R13 ;  /* 0x0002200d0a002986 */ /* 0x0001e2000c101910 */
[----:B------:R-:W-:Y:S01]  /*15ec0*/  IMAD R15, R52, UR11, RZ ;  /* 0x0000000b340f7c24 */ /* 0x000fe2000f8e02ff */
[----:B------:R-:W-:Y:S02]  /*15ed0*/  MOV R8, R2 ;  /* 0x0000000200087202 */ /* 0x000fe40000000f00 */
[----:B------:R2:W-:Y:S01]  /*15ee0*/  @P6 STG.E desc[UR16][R6.64+0x220], R51 ;  /* 0x0002203306006986 */ /* 0x0005e2000c101910 */
[----:B------:R-:W-:Y:S01]  /*15ef0*/  IADD3 R4, P6, R6, UR9, RZ ;  /* 0x0000000906047c10 */ /* 0x000fe2000ffde0ff */
[----:B------:R-:W-:Y:S01]  /*15f00*/  VIADD R9, R3, UR8 ;  /* 0x0000000803097c36 */ /* 0x000fe20008000000 */
[C---:B------:R-:W-:Y:S01]  /*15f10*/  ISETP.GT.AND P2, PT, R0.reuse, 0x38, P1 ;  /* 0x000000380000780c */ /* 0x040fe20000f44270 */
[----:B------:R-:W-:Y:S01]  /*15f20*/  IMAD R53, R53, UR11, RZ ;  /* 0x0000000b35357c24 */ /* 0x000fe2000f8e02ff */
[----:B---3--:R-:W-:Y:S02]  /*15f30*/  IADD3.X R5, R7, UR21, RZ, P6, !PT ;  /* 0x0000001507057c10 */ /* 0x008fe4000b7fe4ff */
[----:B------:R3:W-:Y:S01]  /*15f40*/  @P5 STG.E desc[UR16][R8.64+0x200], R15 ;  /* 0x0002000f08005986 */ /* 0x0007e2000c101910 */
[----:B------:R-:W-:Y:S01]  /*15f50*/  ISETP.GT.AND P5, PT, R0, 0x39, P1 ;  /* 0x000000390000780c */ /* 0x000fe20000fa4270 */
[----:B------:R-:W-:-:S02]  /*15f60*/  IMAD.U32 R3, RZ, RZ, UR20 ;  /* 0x00000014ff037e24 */ /* 0x000fc4000f8e00ff */
[----:B------:R-:W-:Y:S01]  /*15f70*/  @P0 STG.E desc[UR16][R4.64+0x200], R53 ;  /* 0x0002003504000986 */ /* 0x000fe2000c101910 */
[----:B------:R-:W-:Y:S01]  /*15f80*/  ISETP.GT.AND P0, PT, R0, 0x40, P3 ;  /* 0x000000400000780c */ /* 0x000fe20001f04270 */
[----:B0-----:R-:W-:Y:S02]  /*15f90*/  IMAD R13, R54, UR11, RZ ;  /* 0x0000000b360d7c24 */ /* 0x001fe4000f8e02ff */
[----:B------:R-:W-:-:S03]  /*15fa0*/  IMAD.WIDE.U32 R2, R3, 0x1c, R4 ;  /* 0x0000001c03027825 */ /* 0x000fc600078e0004 */
[----:B------:R0:W-:Y:S01]  /*15fb0*/  @P2 STG.E desc[UR16][R8.64+0x220], R13 ;  /* 0x0002200d08002986 */ /* 0x0001e2000c101910 */
[----:B------:R-:W-:Y:S01]  /*15fc0*/  IMAD R55, R55, UR11, RZ ;  /* 0x0000000b37377c24 */ /* 0x000fe2000f8e02ff */
[----:B--2---:R-:W-:Y:S01]  /*15fd0*/  IADD3 R6, P2, R4, UR9, RZ ;  /* 0x0000000904067c10 */ /* 0x004fe2000ff5e0ff */
[----:B---3--:R-:W-:Y:S01]  /*15fe0*/  IMAD R15, R56, UR11, RZ ;  /* 0x0000000b380f7c24 */ /* 0x008fe2000f8e02ff */
[----:B------:R-:W-:Y:S01]  /*15ff0*/  MOV R10, R2 ;  /* 0x00000002000a7202 */ /* 0x000fe20000000f00 */
[----:B------:R-:W-:Y:S01]  /*16000*/  VIADD R11, R3, UR8 ;  /* 0x00000008030b7c36 */ /* 0x000fe20008000000 */
[----:B------:R2:W-:Y:S01]  /*16010*/  @P5 STG.E desc[UR16][R4.64+0x220], R55 ;  /* 0x0002203704005986 */ /* 0x0005e2000c101910 */
[C---:B------:R-:W-:Y:S02]  /*16020*/  ISETP.GT.AND P6, PT, R0.reuse, 0x41, P3 ;  /* 0x000000410000780c */ /* 0x040fe40001fc4270 */
[----:B------:R-:W-:Y:S02]  /*16030*/  IADD3.X R7, R5, UR21, RZ, P2, !PT ;  /* 0x0000001505077c10 */ /* 0x000fe400097fe4ff */
[C---:B------:R-:W-:Y:S01]  /*16040*/  ISETP.GT.AND P5, PT, R0.reuse, 0x40, P1 ;  /* 0x000000400000780c */ /* 0x040fe20000fa4270 */
[----:B------:R3:W-:Y:S01]  /*16050*/  @P0 STG.E desc[UR16][R10.64+0x200], R15 ;  /* 0x0002000f0a000986 */ /* 0x0007e2000c101910 */
[----:B------:R-:W-:-:S02]  /*16060*/  ISETP.GT.AND P2, PT, R0, 0x41, P1 ;  /* 0x000000410000780c */ /* 0x000fc40000f44270 */
[----:B------:R-:W-:Y:S01]  /*16070*/  ISETP.GT.AND P0, PT, R0, 0x48, P3 ;  /* 0x000000480000780c */ /* 0x000fe20001f04270 */
[----:B0-----:R-:W-:-:S04]  /*16080*/  IMAD.WIDE.U32 R8, R17, 0x1c, R6 ;  /* 0x0000001c11087825 */ /* 0x001fc800078e0006 */
[----:B------:R-:W-:Y:S02]  /*16090*/  IMAD R57, R57, UR11, RZ ;  /* 0x0000000b39397c24 */ /* 0x000fe4000f8e02ff */
[----:B--2---:R-:W-:Y:S02]  /*160a0*/  IMAD R5, R58, UR11, RZ ;  /* 0x0000000b3a057c24 */ /* 0x004fe4000f8e02ff */
[----:B------:R-:W-:Y:S01]  /*160b0*/  IMAD R59, R59, UR11, RZ ;  /* 0x0000000b3b3b7c24 */ /* 0x000fe2000f8e02ff */
[----:B------:R-:W-:Y:S01]  /*160c0*/  @P6 STG.E desc[UR16][R6.64+0x200], R57 ;  /* 0x0002003906006986 */ /* 0x000fe2000c101910 */
[----:B------:R-:W-:Y:S02]  /*160d0*/  VIADD R9, R9, UR8 ;  /* 0x0000000809097c36 */ /* 0x000fe40008000000 */
[----:B------:R-:W-:Y:S01]  /*160e0*/  IMAD R13, R60, UR11, RZ ;  /* 0x0000000b3c0d7c24 */ /* 0x000fe2000f8e02ff */
[----:B------:R0:W-:Y:S01]  /*160f0*/  @P5 STG.E desc[UR16][R10.64+0x220], R5 ;  /* 0x000220050a005986 */ /* 0x0001e2000c101910 */
[----:B------:R-:W-:-:S03]  /*16100*/  IADD3 R2, P6, R6, UR9, RZ ;  /* 0x0000000906027c10 */ /* 0x000fc6000ffde0ff */
[----:B------:R2:W-:Y:S01]  /*16110*/  @P2 STG.E desc[UR16][R6.64+0x220], R59 ;  /* 0x0002203b06002986 */ /* 0x0005e2000c101910 */
[C---:B------:R-:W-:Y:S02]  /*16120*/  ISETP.GT.AND P2, PT, R0.reuse, 0x49, P3 ;  /* 0x000000490000780c */ /* 0x040fe40001f44270 */
[C---:B------:R-:W-:Y:S01]  /*16130*/  ISETP.GT.AND P5, PT, R0.reuse, 0x48, P1 ;  /* 0x000000480000780c */ /* 0x040fe20000fa4270 */
[----:B------:R-:W-:Y:S01]  /*16140*/  @P0 STG.E desc[UR16][R8.64+0x200], R13 ;  /* 0x0002000d08000986 */ /* 0x000fe2000c101910 */
[C---:B------:R-:W-:Y:S02]  /*16150*/  ISETP.GT.AND P0, PT, R0.reuse, 0x49, P1 ;  /* 0x000000490000780c */ /* 0x040fe40000f04270 */
[----:B------:R-:W-:Y:S02]  /*16160*/  IADD3.X R3, R7, UR21, RZ, P6, !PT ;  /* 0x0000001507037c10 */ /* 0x000fe4000b7fe4ff */
[----:B------:R-:W-:Y:S01]  /*16170*/  ISETP.GT.AND P6, PT, R0, 0x50, P3 ;  /* 0x000000500000780c */ /* 0x000fe20001fc4270 */
[----:B------:R-:W-:-:S02]  /*16180*/  IMAD R61, R61, UR11, RZ ;  /* 0x0000000b3d3d7c24 */ /* 0x000fc4000f8e02ff */
[----:B---3--:R-:W-:Y:S02]  /*16190*/  IMAD R15, R62, UR11, RZ ;  /* 0x0000000b3e0f7c24 */ /* 0x008fe4000f8e02ff */
[----:B0-----:R-:W-:Y:S01]  /*161a0*/  IMAD.WIDE.U32 R4, R17, 0x1c, R2 ;  /* 0x0000001c11047825 */ /* 0x001fe200078e0002 */
[----:B------:R-:W-:Y:S03]  /*161b0*/  @P2 STG.E desc[UR16][R2.64+0x200], R61 ;  /* 0x0002003d02002986 */ /* 0x000fe6000c101910 */
[----:B------:R-:W-:Y:S01]  /*161c0*/  IMAD R63, R63, UR11, RZ ;  /* 0x0000000b3f3f7c24 */ /* 0x000fe2000f8e02ff */
[----:B------:R0:W-:Y:S01]  /*161d0*/  @P5 STG.E desc[UR16][R8.64+0x220], R15 ;  /* 0x0002200f08005986 */ /* 0x0001e2000c101910 */
[----:B------:R-:W-:Y:S01]  /*161e0*/  VIADD R11, R5, UR8 ;  /* 0x00000008050b7c36 */ /* 0x000fe20008000000 */
[----:B------:R-:W-:Y:S01]  /*161f0*/  MOV R10, R4 ;  /* 0x00000004000a7202 */ /* 0x000fe20000000f00 */
[----:B------:R-:W-:Y:S01]  /*16200*/  IMAD R5, R64, UR11, RZ ;  /* 0x0000000b40057c24 */ /* 0x000fe2000f8e02ff */
[----:B------:R3:W-:Y:S01]  /*16210*/  @P0 STG.E desc[UR16][R2.64+0x220], R63 ;  /* 0x0002203f02000986 */ /* 0x0007e2000c101910 */
[----:B------:R-:W-:-:S02]  /*16220*/  ISETP.GT.AND P0, PT, R0, 0x51, P3 ;  /* 0x000000510000780c */ /* 0x000fc40001f04270 */
[----:B------:R-:W-:Y:S01]  /*16230*/  ISETP.GT.AND P2, PT, R0, 0x50, P1 ;  /* 0x000000500000780c */ /* 0x000fe20000f44270 */
[----:B------:R4:W-:Y:S01]  /*16240*/  @P6 STG.E desc[UR16][R10.64+0x200], R5 ;  /* 0x000200050a006986 */ /* 0x0009e2000c101910 */
[----:B--2---:R-:W-:Y:S02]  /*16250*/  IADD3 R6, P5, R2, UR9, RZ ;  /* 0x0000000902067c10 */ /* 0x004fe4000ffbe0ff */
        /* <DEDUP_REMOVED lines=8> */
[----:B---3--:R-:W-:Y:S01]  /*162e0*/  IMAD.WIDE.U32 R2, R9, 0x1c, R6 ;  /* 0x0000001c09027825 */ /* 0x008fe200078e0006 */
        /* <DEDUP_REMOVED lines=9> */
[----:B----4-:R-:W-:Y:S02]  /*16380*/  IADD3.X R5, R7, UR21, RZ, P6, !PT ;  /* 0x0000001507057c10 */ /* 0x010fe4000b7fe4ff */
        /* <DEDUP_REMOVED lines=258> */
[----:B0-----:R-:W-:Y:S01]  /*173b0*/  IMAD.U32 R9, RZ, RZ, UR20 ;  /* 0x00000014ff097e24 */ /* 0x001fe2000f8e00ff */
[----:B------:R-:W-:Y:S01]  /*173c0*/  IADD3.X R7, R3, UR21, RZ, P5, !PT ;  /* 0x0000001503077c10 */ /* 0x000fe2000affe4ff */
[----:B------:R-:W-:Y:S01]  /*173d0*/  IMAD R129, R129, UR11, RZ ;  /* 0x0000000b81817c24 */ /* 0x000fe2000f8e02ff */
[----:B------:R-:W-:Y:S01]  /*173e0*/  ISETP.GT.AND P5, PT, R0, 0xd8, P3 ;  /* 0x000000d80000780c */ /* 0x000fe20001fa4270 */
[----:B------:R-:W-:Y:S02]  /*173f0*/  IMAD R13, R130, UR11, RZ ;  /* 0x0000000b820d7c24 */ /* 0x000fe4000f8e02ff */
[----:B---3--:R-:W-:Y:S01]  /*17400*/  IMAD.WIDE.U32 R2, R9, 0x1c, R6 ;  /* 0x0000001c09027825 */ /* 0x008fe200078e0006 */
[----:B------:R-:W-:Y:S01]  /*17410*/  @P0 STG.E desc[UR16][R6.64+0x200], R129 ;  /* 0x0002008106000986 */ /* 0x000fe2000c101910 */
[----:B------:R-:W-:-:S02]  /*17420*/  ISETP.GT.AND P0, PT, R0, 0xd9, P3 ;  /* 0x000000d90000780c */ /* 0x000fc40001f04270 */
[----:B------:R-:W-:Y:S01]  /*17430*/  IMAD R131, R131, UR11, RZ ;  /* 0x0000000b83837c24 */ /* 0x000fe2000f8e02ff */
[----:B------:R0:W-:Y:S01]  /*17440*/  @P2 STG.E desc[UR16][R10.64+0x220], R13 ;  /* 0x0002200d0a002986 */ /* 0x0001e2000c101910 */
[----:B------:R-:W-:Y:S01]  /*17450*/  IMAD R15, R132, UR11, RZ ;  /* 0x0000000b840f7c24 */ /* 0x000fe2000f8e02ff */
[----:B------:R-:W-:Y:S01]  /*17460*/  MOV R8, R2 ;  /* 0x0000000200087202 */ /* 0x000fe20000000f00 */
[----:B------:R-:W-:Y:S01]  /*17470*/  VIADD R9, R3, UR8 ;  /* 0x0000000803097c36 */ /* 0x000fe20008000000 */
[----:B------:R2:W-:Y:S01]  /*17480*/  @P6 STG.E desc[UR16][R6.64+0x220], R131 ;  /* 0x0002208306006986 */ /* 0x0005e2000c101910 */
[----:B------:R-:W-:Y:S02]  /*17490*/  IADD3 R4, P6, R6, UR9, RZ ;  /* 0x0000000906047c10 */ /* 0x000fe4000ffde0ff */
[C---:B------:R-:W-:Y:S01]  /*174a0*/  ISETP.GT.AND P2, PT, R0.reuse, 0xd8, P1 ;  /* 0x000000d80000780c */ /* 0x040fe20000f44270 */
[----:B------:R3:W-:Y:S01]  /*174b0*/  @P5 STG.E desc[UR16][R8.64+0x200], R15 ;  /* 0x0002000f08005986 */ /* 0x0007e2000c101910 */
[----:B----4-:R-:W-:Y:S01]  /*174c0*/  IADD3.X R5, R7, UR21, RZ, P6, !PT ;  /* 0x0000001507057c10 */ /* 0x010fe2000b7fe4ff */
[----:B------:R-:W-:Y:S01]  /*174d0*/  IMAD R133, R133, UR11, RZ ;  /* 0x0000000b85857c24 */ /* 0x000fe2000f8e02ff */
[----:B------:R-:W-:Y:S01]  /*174e0*/  ISETP.GT.AND P5, PT, R0, 0xd9, P1 ;  /* 0x000000d90000780c */ /* 0x000fe20000fa4270 */
[----:B0-----:R-:W-:-:S02]  /*174f0*/  IMAD R13, R134, UR11, RZ ;  /* 0x0000000b860d7c24 */ /* 0x001fc4000f8e02ff */
[----:B------:R-:W-:Y:S01]  /*17500*/  IMAD.U32 R3, RZ, RZ, UR20 ;  /* 0x00000014ff037e24 */ /* 0x000fe2000f8e00ff */
[----:B------:R-:W-:Y:S01]  /*17510*/  @P0 STG.E desc[UR16][R4.64+0x200], R133 ;  /* 0x0002008504000986 */ /* 0x000fe2000c101910 */
[----:B------:R-:W-:Y:S01]  /*17520*/  ISETP.GT.AND P0, PT, R0, 0xe0, P3 ;  /* 0x000000e00000780c */ /* 0x000fe20001f04270 */
[----:B------:R-:W-:Y:S02]  /*17530*/  IMAD R135, R135, UR11, RZ ;  /* 0x0000000b87877c24 */ /* 0x000fe4000f8e02ff */
[----:B------:R-:W-:Y:S01]  /*17540*/  IMAD.WIDE.U32 R2, R3, 0x1c, R4 ;  /* 0x0000001c03027825 */ /* 0x000fe200078e0004 */
[----:B------:R-:W-:Y:S01]  /*17550*/  @P2 STG.E desc[UR16][R8.64+0x220], R13 ;  /* 0x0002200d08002986 */ /* 0x000fe2000c101910 */
[----:B--2---:R-:W-:Y:S02]  /*17560*/  IADD3 R6, P2, R4, UR9, RZ ;  /* 0x0000000904067c10 */ /* 0x004fe4000ff5e0ff */
[----:B---3--:R-:W-:Y:S01]  /*17570*/  IMAD R15, R136, UR11, RZ ;  /* 0x0000000b880f7c24 */ /* 0x008fe2000f8e02ff */
[----:B------:R0:W-:Y:S01]  /*17580*/  @P5 STG.E desc[UR16][R4.64+0x220], R135 ;  /* 0x0002208704005986 */ /* 0x0001e2000c101910 */
[----:B------:R-:W-:Y:S01]  /*17590*/  ISETP.GT.AND P6, PT, R0, 0xe1, P3 ;  /* 0x000000e10000780c */ /* 0x000fe20001fc4270 */
[----:B------:R-:W-:Y:S01]  /*175a0*/  VIADD R11, R3, UR8 ;  /* 0x00000008030b7c36 */ /* 0x000fe20008000000 */
[----:B------:R-:W-:-:S02]  /*175b0*/  MOV R10, R2 ;  /* 0x00000002000a7202 */ /* 0x000fc40000000f00 */
[----:B------:R-:W-:Y:S02]  /*175c0*/  IADD3.X R7, R5, UR21, RZ, P2, !PT ;  /* 0x0000001505077c10 */ /* 0x000fe400097fe4ff */
[C---:B------:R-:W-:Y:S02]  /*175d0*/  ISETP.GT.AND P5, PT, R0.reuse, 0xe0, P1 ;  /* 0x000000e00000780c */ /* 0x040fe40000fa4270 */
[C---:B------:R-:W-:Y:S01]  /*175e0*/  ISETP.GT.AND P2, PT, R0.reuse, 0xe1, P1 ;  /* 0x000000e10000780c */ /* 0x040fe20000f44270 */
[----:B------:R2:W-:Y:S01]  /*175f0*/  @P0 STG.E desc[UR16][R10.64+0x200], R15 ;  /* 0x0002000f0a000986 */ /* 0x0005e2000c101910 */
[----:B------:R-:W-:Y:S01]  /*17600*/  ISETP.GT.AND P0, PT, R0, 0xe8, P3 ;  /* 0x000000e80000780c */ /* 0x000fe20001f04270 */
[----:B------:R-:W-:Y:S02]  /*17610*/  IMAD R137, R137, UR11, RZ ;  /* 0x0000000b89897c24 */ /* 0x000fe4000f8e02ff */
[----:B0-----:R-:W-:Y:S02]  /*17620*/  IMAD R5, R138, UR11, RZ ;  /* 0x0000000b8a057c24 */ /* 0x001fe4000f8e02ff */
[----:B------:R-:W-:Y:S01]  /*17630*/  IMAD.WIDE.U32 R8, R17, 0x1c, R6 ;  /* 0x0000001c11087825 */ /* 0x000fe200078e0006 */
[----:B------:R-:W-:Y:S03]  /*17640*/  @P6 STG.E desc[UR16][R6.64+0x200], R137 ;  /* 0x0002008906006986 */ /* 0x000fe6000c101910 */
[----:B------:R-:W-:Y:S01]  /*17650*/  IMAD R139, R139, UR11, RZ ;  /* 0x0000000b8b8b7c24 */ /* 0x000fe2000f8e02ff */
[----:B------:R-:W-:Y:S01]  /*17660*/  @P5 STG.E desc[UR16][R10.64+0x220], R5 ;  /* 0x000220050a005986 */ /* 0x000fe2000c101910 */
[----:B------:R-:W-:-:S02]  /*17670*/  VIADD R9, R9, UR8 ;  /* 0x0000000809097c36 */ /* 0x000fc40008000000 */
[----:B------:R-:W-:Y:S01]  /*17680*/  IMAD R13, R140, UR11, RZ ;  /* 0x0000000b8c0d7c24 */ /* 0x000fe2000f8e02ff */
[----:B------:R0:W-:Y:S01]  /*17690*/  @P2 STG.E desc[UR16][R6.64+0x220], R139 ;  /* 0x0002208b06002986 */ /* 0x0001e2000c101910 */
[C---:B------:R-:W-:Y:S02]  /*176a0*/  ISETP.GT.AND P2, PT, R0.reuse, 0xe9, P3 ;  /* 0x000000e90000780c */ /* 0x040fe40001f44270 */
[----:B------:R-:W-:Y:S01]  /*176b0*/  ISETP.GT.AND P5, PT, R0, 0xe8, P1 ;  /* 0x000000e80000780c */ /* 0x000fe20000fa4270 */
[----:B------:R3:W-:Y:S01]  /*176c0*/  @P0 STG.E desc[UR16][R8.64+0x200], R13 ;  /* 0x0002000d08000986 */ /* 0x0007e2000c101910 */
[----:B------:R-:W-:Y:S01]  /*176d0*/  IADD3 R2, P0, R6, UR9, RZ ;  /* 0x0000000906027c10 */ /* 0x000fe2000ff1e0ff */
[----:B------:R-:W-:Y:S02]  /*176e0*/  IMAD R141, R141, UR11, RZ ;  /* 0x0000000b8d8d7c24 */ /* 0x000fe4000f8e02ff */
[----:B--2---:R-:W-:Y:S01]  /*176f0*/  IMAD R15, R142, UR11, RZ ;  /* 0x0000000b8e0f7c24 */ /* 0x004fe2000f8e02ff */
[----:B------:R-:W-:-:S02]  /*17700*/  IADD3.X R3, R7, UR21, RZ, P0, !PT ;  /* 0x0000001507037c10 */ /* 0x000fc400087fe4ff */
[C---:B------:R-:W-:Y:S02]  /*17710*/  ISETP.GT.AND P6, PT, R0.reuse, 0xe9, P1 ;  /* 0x000000e90000780c */ /* 0x040fe40000fc4270 */
[C---:B------:R-:W-:Y:S01]  /*17720*/  ISETP.GT.AND P0, PT, R0.reuse, 0xf0, P3 ;  /* 0x000000f00000780c */ /* 0x040fe20001f04270 */
[----:B------:R-:W-:Y:S01]  /*17730*/  @P2 STG.E desc[UR16][R2.64+0x200], R141 ;  /* 0x0002008d02002986 */ /* 0x000fe2000c101910 */
[----:B------:R-:W-:-:S03]  /*17740*/  ISETP.GT.AND P2, PT, R0, 0xf1, P3 ;  /* 0x000000f10000780c */ /* 0x000fc60001f44270 */
[----:B------:R-:W-:Y:S01]  /*17750*/  @P5 STG.E desc[UR16][R8.64+0x220], R15 ;  /* 0x0002200f08005986 */ /* 0x000fe2000c101910 */
[----:B0-----:R-:W-:Y:S01]  /*17760*/  IADD3 R6, P5, R2, UR9, RZ ;  /* 0x0000000902067c10 */ /* 0x001fe2000ffbe0ff */
[----:B------:R-:W-:-:S03]  /*17770*/  IMAD.WIDE.U32 R4, R17, 0x1c, R2 ;  /* 0x0000001c11047825 */ /* 0x000fc600078e0002 */
[----:B------:R-:W-:Y:S01]  /*17780*/  IADD3.X R7, R3, UR21, RZ, P5, !PT ;  /* 0x0000001503077c10 */ /* 0x000fe2000affe4ff */
[----:B------:R-:W-:Y:S01]  /*17790*/  IMAD R143, R143, UR11, RZ ;  /* 0x0000000b8f8f7c24 */ /* 0x000fe2000f8e02ff */
[----:B------:R-:W-:Y:S01]  /*177a0*/  ISETP.GT.AND P5, PT, R0, 0xf0, P1 ;  /* 0x000000f00000780c */ /* 0x000fe20000fa4270 */
[----:B------:R-:W-:Y:S02]  /*177b0*/  VIADD R5, R5, UR8 ;  /* 0x0000000805057c36 */ /* 0x000fe40008000000 */
[----:B------:R-:W-:Y:S02]  /*177c0*/  IMAD R11, R144, UR11, RZ ;  /* 0x0000000b900b7c24 */ /* 0x000fe4000f8e02ff */
[----:B------:R-:W-:Y:S01]  /*177d0*/  IMAD R145, R145, UR11, RZ ;  /* 0x0000000b91917c24 */ /* 0x000fe2000f8e02ff */
[----:B------:R0:W-:Y:S01]  /*177e0*/  @P6 STG.E desc[UR16][R2.64+0x220], R143 ;  /* 0x0002208f02006986 */ /* 0x0001e2000c101910 */
[----:B---3--:R-:W-:-:S03]  /*177f0*/  IMAD R13, R146, UR11, RZ ;  /* 0x0000000b920d7c24 */ /* 0x008fc6000f8e02ff */
[----:B------:R2:W-:Y:S01]  /*17800*/  @P0 STG.E desc[UR16][R4.64+0x200], R11 ;  /* 0x0002000b04000986 */ /* 0x0005e2000c101910 */
[----:B------:R-:W-:-:S03]  /*17810*/  ISETP.GT.AND P0, PT, R0, 0xf8, P3 ;  /* 0x000000f80000780c */ /* 0x000fc60001f04270 */
[----:B------:R3:W-:Y:S01]  /*17820*/  @P2 STG.E desc[UR16][R6.64+0x200], R145 ;  /* 0x0002009106002986 */ /* 0x0007e2000c101910 */
[C---:B------:R-:W-:Y:S02]  /*17830*/  ISETP.GT.AND P2, PT, R0.reuse, 0xf1, P1 ;  /* 0x000000f10000780c */ /* 0x040fe40000f44270 */
[C---:B------:R-:W-:Y:S01]  /*17840*/  ISETP.GT.AND P3, PT, R0.reuse, 0xf9, P3 ;  /* 0x000000f90000780c */ /* 0x040fe20001f64270 */
[----:B0-----:R-:W-:Y:S01]  /*17850*/  IMAD.WIDE.U32 R2, R17, 0x1c, R6 ;  /* 0x0000001c11027825 */ /* 0x001fe200078e0006 */
[C---:B------:R-:W-:Y:S01]  /*17860*/  ISETP.GT.AND P6, PT, R0.reuse, 0xf8, P1 ;  /* 0x000000f80000780c */ /* 0x040fe20000fc4270 */
[----:B------:R3:W-:Y:S01]  /*17870*/  @P5 STG.E desc[UR16][R4.64+0x220], R13 ;  /* 0x0002200d04005986 */ /* 0x0007e2000c101910 */
[----:B------:R-:W-:Y:S02]  /*17880*/  ISETP.GT.AND P1, PT, R0, 0xf9, P1 ;  /* 0x000000f90000780c */ /* 0x000fe40000f24270 */
[----:B------:R-:W-:Y:S01]  /*17890*/  IADD3 R8, P5, R6, UR9, RZ ;  /* 0x0000000906087c10 */ /* 0x000fe2000ffbe0ff */
[----:B------:R-:W-:Y:S01]  /*178a0*/  IMAD R147, R147, UR11, RZ ;  /* 0x0000000b93937c24 */ /* 0x000fe2000f8e02ff */
[----:B------:R-:W-:Y:S01]  /*178b0*/  IADD3 R3, R3, UR8, RZ ;  /* 0x0000000803037c10 */ /* 0x000fe2000fffe0ff */
[----:B--2---:R-:W-:Y:S01]  /*178c0*/  IMAD R11, R148, UR11, RZ ;  /* 0x0000000b940b7c24 */ /* 0x004fe2000f8e02ff */
[----:B------:R-:W-:Y:S01]  /*178d0*/  IADD3.X R9, R7, UR21, RZ, P5, !PT ;  /* 0x0000001507097c10 */ /* 0x000fe2000affe4ff */
[----:B------:R-:W-:-:S02]  /*178e0*/  IMAD R149, R149, UR11, RZ ;  /* 0x0000000b95957c24 */ /* 0x000fc4000f8e02ff */
[----:B------:R-:W-:Y:S01]  /*178f0*/  IMAD R15, R150, UR11, RZ ;  /* 0x0000000b960f7c24 */ /* 0x000fe2000f8e02ff */
[----:B------:R3:W-:Y:S01]  /*17900*/  @P2 STG.E desc[UR16][R6.64+0x220], R147 ;  /* 0x0002209306002986 */ /* 0x0007e2000c101910 */
[----:B------:R-:W-:-:S03]  /*17910*/  IMAD R151, R151, UR11, RZ ;  /* 0x0000000b97977c24 */ /* 0x000fc6000f8e02ff */
[----:B------:R3:W-:Y:S04]  /*17920*/  @P0 STG.E desc[UR16][R2.64+0x200], R11 ;  /* 0x0002000b02000986 */ /* 0x0007e8000c101910 */
[----:B------:R3:W-:Y:S04]  /*17930*/  @P3 STG.E desc[UR16][R8.64+0x200], R149 ;  /* 0x0002009508003986 */ /* 0x0007e8000c101910 */
[----:B------:R3:W-:Y:S04]  /*17940*/  @P6 STG.E desc[UR16][R2.64+0x220], R15 ;  /* 0x0002200f02006986 */ /* 0x0007e8000c101910 */
[----:B------:R3:W-:Y:S02]  /*17950*/  @P1 STG.E desc[UR16][R8.64+0x220], R151 ;  /* 0x0002209708001986 */ /* 0x0007e4000c101910 */
.L_x_405:
[----:B------:R-:W-:Y:S05]  /*17960*/  BSYNC B0 ;  /* 0x0000000000007941 */ /* 0x000fea0003800000 */
.L_x_21:
[----:B0-234-:R-:W2:Y:S04]  /*17970*/  LDL.LU R3, [R1+0x200] ;  /* 0x0002000001037983 */ /* 0x01dea80000300800 */
[----:B------:R-:W2:Y:S01]  /*17980*/  LDL.LU R2, [R1+0x204] ;  /* 0x0002040001027983 */ /* 0x000ea20000300800 */
[----:B------:R-:W-:Y:S01]  /*17990*/  ULDC UR8, c[0x0][0xc] ;  /* 0x0000030000087ab9 */ /* 0x000fe20000000800 */
[----:B------:R-:W-:Y:S01]  /*179a0*/  ULDC UR9, c[0x0][0x10] ;  /* 0x0000040000097ab9 */ /* 0x000fe20000000800 */
[----:B------:R-:W2:Y:S01]  /*179b0*/  LDC R5, c[0x0][0x14] ;  /* 0x00000500ff057b82 */ /* 0x000ea20000000800 */
[----:B------:R-:W-:Y:S01]  /*179c0*/  UIMAD.WIDE.U32 UR8, UR8, UR9, URZ ;  /* 0x00000009080872a5 */ /* 0x000fe2000f8e003f */
[----:B------:R-:W-:Y:S02]  /*179d0*/  PRMT R0, RZ, 0x7610, R0 ;  /* 0x00007610ff007816 */ /* 0x000fe40000000000 */
[----:B------:R-:W-:-:S03]  /*179e0*/  MOV R4, 0xffffffff ;  /* 0xffffffff00047802 */ /* 0x000fc60000000f00 */
[----:B--2---:R-:W-:-:S04]  /*179f0*/  IMAD.WIDE.U32 R2, R5, UR8, R2 ;  /* 0x0000000805027c25 */ /* 0x004fc8000f8e0002 */
[----:B------:R-:W-:Y:S01]  /*17a00*/  IMAD R5, R5, UR9, RZ ;  /* 0x0000000905057c24 */ /* 0x000fe2000f8e02ff */
[----:B------:R-:W-:Y:S01]  /*17a10*/  ULDC.64 UR8, c[0x0][0x750] ;  /* 0x0001d40000087ab9 */ /* 0x000fe20000000a00 */
[----:B------:R-:W-:Y:S01]  /*17a20*/  IMAD.MOV.U32 R11, RZ, RZ, R2 ;  /* 0x000000ffff0b7224 */ /* 0x000fe200078e0002 */
[----:B------:R-:W-:Y:S01]  /*17a30*/  ISETP.GE.U32.AND P0, PT, R2, UR8, PT ;  /* 0x0000000802007c0c */ /* 0x000fe2000bf06070 */
[----:B------:R-:W-:Y:S01]  /*17a40*/  IMAD.IADD R13, R3, 0x1, R5 ;  /* 0x00000001030d7824 */ /* 0x000fe200078e0205 */
[----:B------:R-:W-:-:S04]  /*17a50*/  UMOV UR8, 0xffffffff ;  /* 0xffffffff00087882 */ /* 0x000fc80000000000 */
[----:B------:R0:W-:Y:S01]  /*17a60*/  STL [R1+0x200], R13 ;  /* 0x0002000d01007387 */ /* 0x0001e20000100800 */
[----:B------:R-:W-:Y:S01]  /*17a70*/  ISETP.GE.U32.AND.EX P0, PT, R13, UR9, PT, P0 ;  /* 0x000000090d007c0c */ /* 0x000fe2000bf06100 */
[----:B------:R-:W-:Y:S02]  /*17a80*/  UMOV UR9, 0xffffffff ;  /* 0xffffffff00097882 */ /* 0x000fe40000000000 */
[----:B------:R0:W-:Y:S10]  /*17a90*/  STL [R1+0x204], R11 ;  /* 0x0002040b01007387 */ /* 0x0001f40000100800 */
[----:B0-----:R-:W-:Y:S05]  /*17aa0*/  @P0 BRA `(.L_x_406) ;  /* 0x0000000400740947 */ /* 0x001fea0003800000 */
[----:B------:R-:W0:Y:S01]  /*17ab0*/  S2R R8, SR_CTAID.X ;  /* 0x0000000000087919 */ /* 0x000e220000002500 */
[----:B------:R-:W-:Y:S01]  /*17ac0*/  ULDC.64 UR20, c[0x0][0x728] ;  /* 0x0001ca0000147ab9 */ /* 0x000fe20000000a00 */
[----:B------:R-:W2:Y:S01]  /*17ad0*/  LDC R9, c[0x0][0x144] ;  /* 0x00005100ff097b82 */ /* 0x000ea20000000800 */
[----:B------:R-:W-:Y:S01]  /*17ae0*/  ULDC UR8, c[0x0][0x150] ;  /* 0x0000540000087ab9 */ /* 0x000fe20000000800 */
[----:B------:R-:W3:Y:S01]  /*17af0*/  S2R R12, SR_CTAID.Y ;  /* 0x00000000000c7919 */ /* 0x000ee20000002600 */
[----:B------:R-:W-:Y:S01]  /*17b00*/  ISETP.NE.U32.AND P0, PT, RZ, UR20, PT ;  /* 0x00000014ff007c0c */ /* 0x000fe2000bf05070 */
[----:B------:R-:W-:Y:S01]  /*17b10*/  ULDC UR23, c[0x0][0x730] ;  /* 0x0001cc0000177ab9 */ /* 0x000fe20000000800 */
[----:B------:R-:W-:Y:S02]  /*17b20*/  R2UR UR14, R11 ;  /* 0x000000000b0e72ca */ /* 0x000fe400000e0000 */
[----:B------:R-:W-:Y:S01]  /*17b30*/  ISETP.NE.AND.EX P0, PT, RZ, UR21, PT, P0 ;  /* 0x00000015ff007c0c */ /* 0x000fe2000bf05300 */
[----:B------:R-:W4:Y:S01]  /*17b40*/  LDC.64 R6, c[0x0][0x720] ;  /* 0x0001c800ff067b82 */ /* 0x000f220000000a00 */
[----:B------:R-:W-:-:S02]  /*17b50*/  R2UR UR15, R13 ;  /* 0x000000000d0f72ca */ /* 0x000fc400000e0000 */
[----:B0-----:R-:W-:-:S05]  /*17b60*/  I2FP.F32.U32 R0, R8 ;  /* 0x0000000800007245 */ /* 0x001fca0000201000 */
[----:B------:R-:W-:-:S06]  /*17b70*/  FMUL R0, R0, UR8 ;  /* 0x0000000800007c20 */ /* 0x000fcc0008400000 */
[----:B------:R-:W0:Y:S01]  /*17b80*/  F2I.U32.TRUNC.NTZ R0, R0 ;  /* 0x0000000000007305 */ /* 0x000e22000020f000 */
[----:B---3--:R-:W-:Y:S05]  /*17b90*/  @!P0 BRA `(.L_x_407) ;  /* 0x0000000000308947 */ /* 0x008fea0003800000 */
        /* <DEDUP_REMOVED lines=12> */
.L_x_407:
[----:B------:R-:W-:Y:S01]  /*17c60*/  USHF.R.U64 UR14, UR14, UR23, UR15 ;  /* 0x000000170e0e7299 */ /* 0x000fe2000800120f */
[----:B------:R-:W3:Y:S01]  /*17c70*/  LDC.64 R20, c[0x0][0x740] ;  /* 0x0001d000ff147b82 */ /* 0x000ee20000000a00 */
[----:B------:R-:W-:Y:S01]  /*17c80*/  USHF.R.U32.HI UR8, URZ, UR23, UR15 ;  /* 0x000000173f087299 */ /* 0x000fe2000801160f */
[----:B0-----:R-:W-:Y:S01]  /*17c90*/  IMAD.MOV R10, RZ, RZ, -R0 ;  /* 0x000000ffff0a7224 */ /* 0x001fe200078e0a00 */
[----:B------:R-:W-:Y:S02]  /*17ca0*/  MOV R2, R11 ;  /* 0x0000000b00027202 */ /* 0x000fe40000000f00 */
[----:B------:R-:W-:Y:S01]  /*17cb0*/  IADD3 R5, P0, RZ, -UR14, RZ ;  /* 0x8000000eff057c10 */ /* 0x000fe2000ff1e0ff */
[----:B-12---:R-:W-:Y:S02]  /*17cc0*/  IMAD R17, R9, R10, R8 ;  /* 0x0000000a09117224 */ /* 0x006fe400078e0208 */
[----:B------:R-:W0:Y:S02]  /*17cd0*/  LDC R4, c[0x0][0x718] ;  /* 0x0001c600ff047b82 */ /* 0x000e240000000800 */
[----:B------:R-:W-:Y:S01]  /*17ce0*/  IMAD.X R3, RZ, RZ, ~UR8, P0 ;  /* 0x80000008ff037e24 */ /* 0x000fe200080e06ff */
[----:B------:R-:W-:-:S03]  /*17cf0*/  ULDC UR8, c[0x0][0x154] ;  /* 0x0000550000087ab9 */ /* 0x000fc60000000800 */
[-C--:B----4-:R-:W-:Y:S02]  /*17d00*/  IMAD R0, R3, R6.reuse, RZ ;  /* 0x0000000603007224 */ /* 0x090fe400078e02ff */
[----:B------:R-:W1:Y:S01]  /*17d10*/  LDC R14, c[0x0][0x708] ;  /* 0x0001c200ff0e7b82 */ /* 0x000e620000000800 */
[----:B------:R-:W-:Y:S02]  /*17d20*/  IMAD.MOV.U32 R3, RZ, RZ, R13 ;  /* 0x000000ffff037224 */ /* 0x000fe400078e000d */
[----:B------:R-:W-:-:S05]  /*17d30*/  IMAD.WIDE.U32 R2, R5, R6, R2 ;  /* 0x0000000605027225 */ /* 0x000fca00078e0002 */
[----:B------:R-:W2:Y:S01]  /*17d40*/  LDC R18, c[0x0][0x758] ;  /* 0x0001d600ff127b82 */ /* 0x000ea20000000800 */
[----:B------:R-:W-:Y:S01]  /*17d50*/  IMAD R5, R5, R7, R0 ;  /* 0x0000000705057224 */ /* 0x000fe200078e0200 */
[----:B------:R-:W-:Y:S01]  /*17d60*/  I2FP.F32.U32 R0, R12 ;  /* 0x0000000c00007245 */ /* 0x000fe20000201000 */
[----:B------:R-:W-:Y:S01]  /*17d70*/  IMAD.MOV.U32 R7, RZ, RZ, 0x1 ;  /* 0x00000001ff077424 */ /* 0x000fe200078e00ff */
[----:B---3--:R-:W-:Y:S01]  /*17d80*/  ISETP.NE.U32.AND P0, PT, R20, RZ, PT ;  /* 0x000000ff1400720c */ /* 0x008fe20003f05070 */
[----:B------:R-:W-:Y:S01]  /*17d90*/  IMAD.IADD R3, R3, 0x1, R5 ;  /* 0x0000000103037824 */ /* 0x000fe200078e0205 */
[----:B------:R-:W-:Y:S01]  /*17da0*/  MOV R5, 0xffffffff ;  /* 0xffffffff00057802 */ /* 0x000fe20000000f00 */
[----:B------:R-:W-:Y:S01]  /*17db0*/  FMUL R0, R0, UR8 ;  /* 0x0000000800007c20 */ /* 0x000fe20008400000 */
[----:B------:R-:W3:Y:S01]  /*17dc0*/  LDC R15, c[0x0][0x148] ;  /* 0x00005200ff0f7b82 */ /* 0x000ee20000000800 */
[----:B------:R-:W-:Y:S02]  /*17dd0*/  ISETP.NE.AND.EX P0, PT, R21, RZ, PT, P0 ;  /* 0x000000ff1500720c */ /* 0x000fe40003f05300 */
[-CC-:B0-----:R-:W-:Y:S01]  /*17de0*/  SHF.R.U64 R10, R2, R4.reuse, R3.reuse ;  /* 0x00000004020a7219 */ /* 0x181fe20000001203 */
[----:B------:R0:W4:Y:S01]  /*17df0*/  F2I.U32.TRUNC.NTZ R13, R0 ;  /* 0x00000000000d7305 */ /* 0x000122000020f000 */
[----:B------:R-:W-:-:S03]  /*17e00*/  SHF.R.U32.HI R3, RZ, R4, R3 ;  /* 0x00000004ff037219 */ /* 0x000fc60000011603 */
[----:B------:R-:W0:Y:S01]  /*17e10*/  LDC R16, c[0x0][0x700] ;  /* 0x0001c000ff107b82 */ /* 0x000e220000000800 */
[-CC-:B-1----:R-:W-:Y:S02]  /*17e20*/  SHF.R.U64 R8, R10, R14.reuse, R3.reuse ;  /* 0x0000000e0a087219 */ /* 0x182fe40000001203 */
[----:B------:R-:W-:-:S05]  /*17e30*/  SHF.R.U32.HI R3, RZ, R14, R3 ;  /* 0x0000000eff037219 */ /* 0x000fca0000011603 */
[----:B------:R-:W1:Y:S01]  /*17e40*/  LDC R22, c[0x0][0x748] ;  /* 0x0001d200ff167b82 */ /* 0x000e620000000800 */
[-CC-:B--2---:R-:W-:Y:S02]  /*17e50*/  SHF.R.U64 R11, R8, R18.reuse, R3.reuse ;  /* 0x00000012080b7219 */ /* 0x184fe40000001203 */
[-C--:B------:R-:W-:Y:S02]  /*17e60*/  SHF.L.U32 R5, R5, R18.reuse, RZ ;  /* 0x0000001205057219 */ /* 0x080fe400000006ff */
[-C--:B------:R-:W-:Y:S01]  /*17e70*/  SHF.R.U32.HI R3, RZ, R18.reuse, R3 ;  /* 0x00000012ff037219 */ /* 0x080fe20000011603 */
[----:B------:R-:W-:Y:S01]  /*17e80*/  IMAD.MOV.U32 R2, RZ, RZ, R11 ;  /* 0x000000ffff027224 */ /* 0x000fe200078e000b */
[----:B------:R-:W-:Y:S01]  /*17e90*/  SHF.L.U32 R18, R7, R18, RZ ;  /* 0x0000001207127219 */ /* 0x000fe200000006ff */
[----:B------:R-:W2:Y:S01]  /*17ea0*/  LDC R23, c[0x0][0x738] ;  /* 0x0001ce00ff177b82 */ /* 0x000ea20000000800 */
[----:B------:R-:W-:-:S07]  /*17eb0*/  LOP3.LUT R19, RZ, R5, RZ, 0x33, !PT ;  /* 0x00000005ff137212 */ /* 0x000fce00078e33ff */
[----:B------:R-:W0:Y:S01]  /*17ec0*/  LDC R24, c[0x0][0x710] ;  /* 0x0001c400ff187b82 */ /* 0x000e220000000800 */
[----:B----4-:R-:W-:Y:S05]  /*17ed0*/  @!P0 BRA `(.L_x_408) ;  /* 0x0000000000288947 */ /* 0x010fea0003800000 */
[----:B0-----:R-:W0:Y:S02]  /*17ee0*/  LDC R0, c[0x0][0x74c] ;  /* 0x0001d300ff007b82 */ /* 0x001e240000000800 */
[----:B0-----:R-:W-:-:S04]  /*17ef0*/  IADD3 R7, P0, R11, R0, RZ ;  /* 0x000000000b077210 */ /* 0x001fc80007f1e0ff */
[----:B------:R-:W-:-:S05]  /*17f00*/  IADD3.X R9, RZ, R3, RZ, P0, !PT ;  /* 0x00000003ff097210 */ /* 0x000fca00007fe4ff */
[----:B------:R-:W-:-:S04]  /*17f10*/  IMAD.WIDE.U32 R2, R9, R20, RZ ;  /* 0x0000001409027225 */ /* 0x000fc800078e00ff */
[----:B------:R-:W-:-:S04]  /*17f20*/  IMAD.WIDE.U32 R4, P0, R7, R21, R2 ;  /* 0x0000001507047225 */ /* 0x000fc80007800002 */
[----:B------:R-:W-:-:S04]  /*17f30*/  IMAD.WIDE.U32 R2, R7, R20, RZ ;  /* 0x0000001407027225 */ /* 0x000fc800078e00ff */
[----:B------:R-:W-:Y:S01]  /*17f40*/  IMAD.X R7, RZ, RZ, RZ, P0 ;  /* 0x000000ffff077224 */ /* 0x000fe200000e06ff */
[----:B------:R-:W-:Y:S01]  /*17f50*/  IADD3 RZ, P0, R3, R4, RZ ;  /* 0x0000000403ff7210 */ /* 0x000fe20007f1e0ff */
[----:B------:R-:W-:-:S04]  /*17f60*/  IMAD.MOV.U32 R6, RZ, RZ, R5 ;  /* 0x000000ffff067224 */ /* 0x000fc800078e0005 */
[----:B------:R-:W-:-:S08]  /*17f70*/  IMAD.WIDE.U32.X R2, R9, R21, R6, P0 ;  /* 0x0000001509027225 */ /* 0x000fd000000e0406 */
.L_x_408:
[----:B01----:R-:W-:Y:S01]  /*17f80*/  SHF.R.U64 R0, R2, R22, R3 ;  /* 0x0000001602007219 */ /* 0x003fe20000001203 */
[----:B------:R-:W-:Y:S01]  /*17f90*/  VIADD R3, R16, 0xffffffff ;  /* 0xffffffff10037836 */ /* 0x000fe20000000000 */
[----:B------:R-:W-:Y:S01]  /*17fa0*/  LOP3.LUT R5, R8, R19, RZ, 0xc0, !PT ;  /* 0x0000001308057212 */ /* 0x000fe200078ec0ff */
[----:B------:R-:W-:Y:S01]  /*17fb0*/  UMOV UR8, UR14 ;  /* 0x0000000e00087c82 */ /* 0x000fe20008000000 */
[----:B------:R-:W-:Y:S01]  /*17fc0*/  IADD3 R13, -R13, RZ, RZ ;  /* 0x000000ff0d0d7210 */ /* 0x000fe20007ffe1ff */
[----:B------:R-:W-:Y:S01]  /*17fd0*/  IMAD.MOV R2, RZ, RZ, -R0 ;  /* 0x000000ffff027224 */ /* 0x000fe200078e0a00 */
[----:B------:R-:W-:Y:S01]  /*17fe0*/  LOP3.LUT R3, R10, R3, RZ, 0xc0, !PT ;  /* 0x000000030a037212 */ /* 0x000fe200078ec0ff */
[----:B------:R-:W-:Y:S02]  /*17ff0*/  IMAD R4, R18, R0, R5 ;  /* 0x0000000012047224 */ /* 0x000fe400078e0205 */
[----:B---3--:R-:W-:Y:S02]  /*18000*/  @P4 IMAD R17, R15, R13, R12 ;  /* 0x0000000d0f114224 */ /* 0x008fe400078e020c */
[----:B--2---:R-:W-:-:S02]  /*18010*/  IMAD R0, R2, R23, R11 ;  /* 0x0000001702007224 */ /* 0x004fc400078e020b */
[----:B------:R-:W-:Y:S02]  /*18020*/  IMAD R4, R4, R24, R17 ;  /* 0x0000001804047224 */ /* 0x000fe400078e0211 */
[----:B------:R-:W-:-:S05]  /*18030*/  IMAD R3, R0, R16, R3 ;  /* 0x0000001000037224 */ /* 0x000fca00078e0203 */
[----:B------:R-:W-:Y:S02]  /*18040*/  SEL R0, R3, R4, !P4 ;  /* 0x0000000403007207 */ /* 0x000fe40006000000 */
[----:B------:R-:W-:Y:S02]  /*18050*/  SEL R4, R4, R3, !P4 ;  /* 0x0000000304047207 */ /* 0x000fe40006000000 */
[----:B------:R-:W-:Y:S02]  /*18060*/  R2UR UR9, R0 ;  /* 0x00000000000972ca */ /* 0x000fe400000e0000 */
[----:B------:R-:W-:-:S13]  /*18070*/  MOV R0, 0x1 ;  /* 0x0000000100007802 */ /* 0x000fda0000000f00 */
.L_x_406:
[----:B------:R-:W-:-:S13]  /*18080*/  LOP3.LUT P0, RZ, R0, 0xff, RZ, 0xc0, !PT ;  /* 0x000000ff00ff7812 */ /* 0x000fda000780c0ff */
[----:B------:R-:W-:Y:S05]  /*18090*/  @P0 BRA `(.L_x_409) ;  /* 0xfffffe8c00e40947 */ /* 0x000fea000383ffff */
[----:B------:R-:W-:Y:S05]  /*180a0*/  EXIT ;  /* 0x000000000000794d */ /* 0x000fea0003800000 */
.L_x_3:
[----:B------:R-:W2:Y:S01]  /*180b0*/  LDL R15, [R1+0x204] ;  /* 0x00020400010f7983 */ /* 0x000ea20000100800 */
[----:B------:R-:W-:-:S03]  /*180c0*/  ULDC.64 UR4, c[0x0][0x750] ;  /* 0x0001d40000047ab9 */ /* 0x000fc60000000a00 */
[----:B------:R-:W3:Y:S01]  /*180d0*/  LDL R18, [R1+0x200] ;  /* 0x0002000001127983 */ /* 0x000ee20000100800 */
[----:B------:R-:W-:Y:S01]  /*180e0*/  PRMT R0, RZ, 0x7610, R0 ;  /* 0x00007610ff007816 */ /* 0x000fe20000000000 */
[----:B------:R-:W-:Y:S01]  /*180f0*/  IMAD.MOV.U32 R5, RZ, RZ, -0x1 ;  /* 0xffffffffff057424 */ /* 0x000fe200078e00ff */
[----:B------:R-:W-:Y:S01]  /*18100*/  MOV R9, 0xffffffff ;  /* 0xffffffff00097802 */ /* 0x000fe20000000f00 */
[----:B------:R-:W-:Y:S01]  /*18110*/  IMAD.MOV.U32 R4, RZ, RZ, -0x1 ;  /* 0xffffffffff047424 */ /* 0x000fe200078e00ff */
[----:B--2---:R-:W-:-:S04]  /*18120*/  ISETP.GE.U32.AND P0, PT, R15, UR4, PT ;  /* 0x000000040f007c0c */ /* 0x004fc8000bf06070 */
[----:B---3--:R-:W-:-:S13]  /*18130*/  ISETP.GE.U32.AND.EX P0, PT, R18, UR5, PT, P0 ;  /* 0x0000000512007c0c */ /* 0x008fda000bf06100 */
[----:B------:R-:W-:Y:S05]  /*18140*/  @P0 BRA `(.L_x_410) ;  /* 0x0000000400640947 */ /* 0x000fea0003800000 */
[----:B------:R-:W0:Y:S01]  /*18150*/  LDC.64 R12, c[0x0][0x728] ;  /* 0x0001ca00ff0c7b82 */ /* 0x000e220000000a00 */
[----:B------:R-:W-:Y:S02]  /*18160*/  IMAD.MOV.U32 R8, RZ, RZ, R15 ;  /* 0x000000ffff087224 */ /* 0x000fe400078e000f */
[----:B------:R-:W-:-:S05]  /*18170*/  IMAD.MOV.U32 R9, RZ, RZ, R18 ;  /* 0x000000ffff097224 */ /* 0x000fca00078e0012 */
[----:B------:R-:W1:Y:S08]  /*18180*/  LDC R14, c[0x0][0x730] ;  /* 0x0001cc00ff0e7b82 */ /* 0x000e700000000800 */
[----:B------:R-:W2:Y:S01]  /*18190*/  LDC.64 R16, c[0x0][0x720] ;  /* 0x0001c800ff107b82 */ /* 0x000ea20000000a00 */
[----:B0-----:R-:W-:-:S04]  /*181a0*/  ISETP.NE.U32.AND P0, PT, R12, RZ, PT ;  /* 0x000000ff0c00720c */ /* 0x001fc80003f05070 */
[----:B------:R-:W-:-:S13]  /*181b0*/  ISETP.NE.AND.EX P0, PT, R13, RZ, PT, P0 ;  /* 0x000000ff0d00720c */ /* 0x000fda0003f05300 */
[----:B-12---:R-:W-:Y:S05]  /*181c0*/  @!P0 BRA `(.L_x_411) ;  /* 0x0000000000288947 */ /* 0x006fea0003800000 */
[----:B------:R-:W0:Y:S02]  /*181d0*/  LDC R0, c[0x0][0x734] ;  /* 0x0001cd00ff007b82 */ /* 0x000e240000000800 */
        /* <DEDUP_REMOVED lines=9> */
.L_x_411:
[-CC-:B------:R-:W-:Y:S01]  /*18270*/  SHF.R.U64 R11, R8, R14.reuse, R9.reuse ;  /* 0x0000000e080b7219 */ /* 0x180fe20000001209 */
[----:B------:R-:W0:Y:S01]  /*18280*/  LDC R6, c[0x0][0x718] ;  /* 0x0001c600ff067b82 */ /* 0x000e220000000800 */
[----:B------:R-:W-:Y:S01]  /*18290*/  SHF.R.U32.HI R0, RZ, R14, R9 ;  /* 0x0000000eff007219 */ /* 0x000fe20000011609 */
[----:B------:R-:W-:Y:S01]  /*182a0*/  IMAD.MOV.U32 R5, RZ, RZ, R18 ;  /* 0x000000ffff057224 */ /* 0x000fe200078e0012 */
[----:B------:R-:W-:Y:S01]  /*182b0*/  IADD3 R3, P0, RZ, -R11, RZ ;  /* 0x8000000bff037210 */ /* 0x000fe20007f1e0ff */
[----:B------:R-:W-:Y:S01]  /*182c0*/  ULDC UR4, c[0x0][0x150] ;  /* 0x0000540000047ab9 */ /* 0x000fe20000000800 */
[----:B------:R-:W-:Y:S01]  /*182d0*/  I2FP.F32.U32 R8, R2 ;  /* 0x0000000200087245 */ /* 0x000fe20000201000 */
[----:B------:R-:W-:Y:S01]  /*182e0*/  IMAD.MOV.U32 R4, RZ, RZ, R15 ;  /* 0x000000ffff047224 */ /* 0x000fe200078e000f */
[----:B------:R-:W-:Y:S01]  /*182f0*/  IADD3.X R7, RZ, ~R0, RZ, P0, !PT ;  /* 0x80000000ff077210 */ /* 0x000fe200007fe4ff */
[----:B------:R-:W1:Y:S02]  /*18300*/  LDC.64 R18, c[0x0][0x740] ;  /* 0x0001d000ff127b82 */ /* 0x000e640000000a00 */
[----:B------:R-:W-:Y:S01]  /*18310*/  FMUL R9, R8, UR4 ;  /* 0x0000000408097c20 */ /* 0x000fe20008400000 */
[----:B------:R-:W-:Y:S01]  /*18320*/  IMAD.WIDE.U32 R4, R3, R16, R4 ;  /* 0x0000001003047225 */ /* 0x000fe200078e0004 */
[----:B------:R-:W-:-:S03]  /*18330*/  ULDC UR4, c[0x0][0x154] ;  /* 0x0000550000047ab9 */ /* 0x000fc60000000800 */
[----:B------:R-:W-:Y:S01]  /*18340*/  IMAD R0, R7, R16, RZ ;  /* 0x0000001007007224 */ /* 0x000fe200078e02ff */
[----:B------:R-:W2:Y:S01]  /*18350*/  LDC R13, c[0x0][0x144] ;  /* 0x00005100ff0d7b82 */ /* 0x000ea20000000800 */
[----:B------:R-:W3:Y:S02]  /*18360*/  F2I.U32.TRUNC.NTZ R9, R9 ;  /* 0x0000000900097305 */ /* 0x000ee4000020f000 */
[----:B------:R-:W-:-:S05]  /*18370*/  IMAD R3, R3, R17, R0 ;  /* 0x0000001103037224 */ /* 0x000fca00078e0200 */
[----:B------:R-:W4:Y:S01]  /*18380*/  LDC R12, c[0x0][0x708] ;  /* 0x0001c200ff0c7b82 */ /* 0x000f220000000800 */
[----:B------:R-:W-:-:S04]  /*18390*/  IADD3 R3, R5, R3, RZ ;  /* 0x0000000305037210 */ /* 0x000fc80007ffe0ff */
[----:B0-----:R-:W-:Y:S02]  /*183a0*/  SHF.R.U64 R8, R4, R6, R3 ;  /* 0x0000000604087219 */ /* 0x001fe40000001203 */
[----:B------:R-:W-:Y:S01]  /*183b0*/  I2FP.F32.U32 R4, R10 ;  /* 0x0000000a00047245 */ /* 0x000fe20000201000 */
[----:B------:R-:W0:Y:S01]  /*183c0*/  LDC R7, c[0x0][0x758] ;  /* 0x0001d600ff077b82 */ /* 0x000e220000000800 */
[----:B-1----:R-:W-:Y:S01]  /*183d0*/  ISETP.NE.U32.AND P0, PT, R18, RZ, PT ;  /* 0x000000ff1200720c */ /* 0x002fe20003f05070 */
[----:B---3--:R-:W-:Y:S01]  /*183e0*/  IMAD.MOV R0, RZ, RZ, -R9 ;  /* 0x000000ffff007224 */ /* 0x008fe200078e0a09 */
[----:B------:R-:W-:Y:S01]  /*183f0*/  SHF.R.U32.HI R3, RZ, R6, R3 ;  /* 0x00000006ff037219 */ /* 0x000fe20000011603 */
[----:B------:R-:W-:Y:S01]  /*18400*/  FMUL R4, R4, UR4 ;  /* 0x0000000404047c20 */ /* 0x000fe20008400000 */
[----:B------:R-:W-:Y:S01]  /*18410*/  ISETP.NE.AND.EX P0, PT, R19, RZ, PT, P0 ;  /* 0x000000ff1300720c */ /* 0x000fe20003f05300 */
[----:B------:R-:W-:Y:S02]  /*18420*/  IMAD.MOV.U32 R6, RZ, RZ, -0x1 ;  /* 0xffffffffff067424 */ /* 0x000fe400078e00ff */
[----:B------:R-:W1:Y:S01]  /*18430*/  LDC R17, c[0x0][0x148] ;  /* 0x00005200ff117b82 */ /* 0x000e620000000800 */
[----:B--2---:R-:W-:Y:S01]  /*18440*/  IMAD R16, R13, R0, R2 ;  /* 0x000000000d107224 */ /* 0x004fe200078e0202 */
[----:B------:R-:W-:-:S06]  /*18450*/  MOV R2, 0x1 ;  /* 0x0000000100027802 */ /* 0x000fcc0000000f00 */
[----:B------:R-:W2:Y:S01]  /*18460*/  LDC R14, c[0x0][0x700] ;  /* 0x0001c000ff0e7b82 */ /* 0x000ea20000000800 */
[-CC-:B----4-:R-:W-:Y:S02]  /*18470*/  SHF.R.U64 R13, R8, R12.reuse, R3.reuse ;  /* 0x0000000c080d7219 */ /* 0x190fe40000001203 */
[----:B------:R-:W-:Y:S02]  /*18480*/  SHF.R.U32.HI R0, RZ, R12, R3 ;  /* 0x0000000cff007219 */ /* 0x000fe40000011603 */
[----:B------:R3:W4:Y:S03]  /*18490*/  F2I.U32.TRUNC.NTZ R12, R4 ;  /* 0x00000004000c7305 */ /* 0x000726000020f000 */
[----:B------:R-:W1:Y:S01]  /*184a0*/  LDC R20, c[0x0][0x748] ;  /* 0x0001d200ff147b82 */ /* 0x000e620000000800 */
[-C--:B0-----:R-:W-:Y:S02]  /*184b0*/  SHF.R.U64 R15, R13, R7.reuse, R0 ;  /* 0x000000070d0f7219 */ /* 0x081fe40000001200 */
[----:B------:R-:W-:-:S02]  /*184c0*/  SHF.L.U32 R6, R6, R7, RZ ;  /* 0x0000000706067219 */ /* 0x000fc400000006ff */
[-C--:B------:R-:W-:Y:S01]  /*184d0*/  SHF.L.U32 R22, R2, R7.reuse, RZ ;  /* 0x0000000702167219 */ /* 0x080fe200000006ff */
[----:B------:R-:W-:Y:S01]  /*184e0*/  IMAD.MOV.U32 R2, RZ, RZ, R15 ;  /* 0x000000ffff027224 */ /* 0x000fe200078e000f */
[----:B------:R-:W-:Y:S01]  /*184f0*/  SHF.R.U32.HI R3, RZ, R7, R0 ;  /* 0x00000007ff037219 */ /* 0x000fe20000011600 */
[----:B------:R-:W0:Y:S01]  /*18500*/  LDC R21, c[0x0][0x738] ;  /* 0x0001ce00ff157b82 */ /* 0x000e220000000800 */
[----:B------:R-:W-:-:S07]  /*18510*/  LOP3.LUT R24, RZ, R6, RZ, 0x33, !PT ;  /* 0x00000006ff187212 */ /* 0x000fce00078e33ff */
[----:B------:R-:W0:Y:S01]  /*18520*/  LDC R23, c[0x0][0x710] ;  /* 0x0001c400ff177b82 */ /* 0x000e220000000800 */
[----:B---34-:R-:W-:Y:S05]  /*18530*/  @!P0 BRA `(.L_x_412) ;  /* 0x0000000000288947 */ /* 0x018fea0003800000 */
[----:B------:R-:W3:Y:S02]  /*18540*/  LDC R0, c[0x0][0x74c] ;  /* 0x0001d300ff007b82 */ /* 0x000ee40000000800 */
[----:B---3--:R-:W-:-:S05]  /*18550*/  IADD3 R7, P0, R15, R0, RZ ;  /* 0x000000000f077210 */ /* 0x008fca0007f1e0ff */
        /* <DEDUP_REMOVED lines=8> */
.L_x_412:
[----:B-1----:R-:W-:Y:S01]  /*185e0*/  SHF.R.U64 R3, R2, R20, R3 ;  /* 0x0000001402037219 */ /* 0x002fe20000001203 */
[----:B------:R-:W-:Y:S01]  /*185f0*/  IMAD.MOV R12, RZ, RZ, -R12 ;  /* 0x000000ffff0c7224 */ /* 0x000fe200078e0a0c */
[----:B------:R-:W-:Y:S01]  /*18600*/  LOP3.LUT R0, R13, R24, RZ, 0xc0, !PT ;  /* 0x000000180d007212 */ /* 0x000fe200078ec0ff */
[----:B------:R-:W-:Y:S01]  /*18610*/  IMAD.MOV.U32 R4, RZ, RZ, 0x1 ;  /* 0x00000001ff047424 */ /* 0x000fe200078e00ff */
[----:B--2---:R-:W-:Y:S01]  /*18620*/  IADD3 R7, R14, -0x1, RZ ;  /* 0xffffffff0e077810 */ /* 0x004fe20007ffe0ff */
[----:B------:R-:W-:Y:S01]  /*18630*/  IMAD.MOV R2, RZ, RZ, -R3 ;  /* 0x000000ffff027224 */ /* 0x000fe200078e0a03 */
[----:B------:R-:W-:Y:S01]  /*18640*/  MOV R9, R11 ;  /* 0x0000000b00097202 */ /* 0x000fe20000000f00 */
[----:B------:R-:W-:Y:S01]  /*18650*/  IMAD R5, R22, R3, R0 ;  /* 0x0000000316057224 */ /* 0x000fe200078e0200 */
[----:B------:R-:W-:Y:S01]  /*18660*/  LOP3.LUT R3, R8, R7, RZ, 0xc0, !PT ;  /* 0x0000000708037212 */ /* 0x000fe200078ec0ff */
[----:B------:R-:W-:Y:S02]  /*18670*/  @P4 IMAD R16, R17, R12, R10 ;  /* 0x0000000c11104224 */ /* 0x000fe400078e020a */
[----:B0-----:R-:W-:-:S02]  /*18680*/  IMAD R0, R2, R21, R15 ;  /* 0x0000001502007224 */ /* 0x001fc400078e020f */
[----:B------:R-:W-:Y:S02]  /*18690*/  IMAD R5, R5, R23, R16 ;  /* 0x0000001705057224 */ /* 0x000fe400078e0210 */
[----:B------:R-:W-:Y:S01]  /*186a0*/  IMAD R2, R0, R14, R3 ;  /* 0x0000000e00027224 */ /* 0x000fe200078e0203 */
[----:B------:R-:W-:-:S04]  /*186b0*/  PRMT R0, R4, 0x7610, R0 ;  /* 0x0000761004007816 */ /* 0x000fc80000000000 */
[----:B------:R-:W-:Y:S02]  /*186c0*/  SEL R4, R2, R5, !P4 ;  /* 0x0000000502047207 */ /* 0x000fe40006000000 */
[----:B------:R-:W-:-:S07]  /*186d0*/  SEL R5, R5, R2, !P4 ;  /* 0x0000000205057207 */ /* 0x000fce0006000000 */
.L_x_410:
[----:B------:R-:W-:-:S08]  /*186e0*/  NOP ;  /* 0x0000000000007918 */ /* 0x000fd00000000000 */
[----:B------:R-:W0:-:S00]  /*186f0*/  USETMAXREG.DEALLOC.CTAPOOL 0x18 ;  /* 0x00000018000079c8 */ /* 0x000e0000080e0500 */
[----:B------:R-:W-:-:S13]  /*18700*/  ISETP.NE.AND P0, PT, RZ, UR7, PT ;  /* 0x00000007ff007c0c */ /* 0x000fda000bf05270 */
[----:B------:R-:W-:Y:S05]  /*18710*/  @P0 EXIT ;  /* 0x000000000000094d */ /* 0x000fea0003800000 */
[----:B0-----:R-:W-:Y:S01]  /*18720*/  LOP3.LUT P0, RZ, R0, 0xff, RZ, 0xc0, !PT ;  /* 0x000000ff00ff7812 */ /* 0x001fe2000780c0ff */
[----:B------:R-:W-:Y:S02]  /*18730*/  IMAD.MOV.U32 R0, RZ, RZ, 0x1 ;  /* 0x00000001ff007424 */ /* 0x000fe400078e00ff */
[----:B------:R-:W-:-:S10]  /*18740*/  IMAD.MOV.U32 R6, RZ, RZ, RZ ;  /* 0x000000ffff067224 */ /* 0x000fd400078e00ff */
[----:B------:R-:W-:Y:S05]  /*18750*/  @!P0 BRA `(.L_x_413) ;  /* 0x0000000c00908947 */ /* 0x000fea0003800000 */
[----:B------:R-:W0:Y:S01]  /*18760*/  S2R R2, SR_TID.X ;  /* 0x0000000000027919 */ /* 0x000e220000002100 */
[----:B------:R-:W-:Y:S01]  /*18770*/  ULDC UR4, c[0x0][0x28c] ;  /* 0x0000a30000047ab9 */ /* 0x000fe20000000800 */
[----:B------:R-:W-:Y:S01]  /*18780*/  ULDC UR5, c[0x0][0x700] ;  /* 0x0001c00000057ab9 */ /* 0x000fe20000000800 */
[----:B------:R-:W-:Y:S01]  /*18790*/  UIADD3 UR11, UR4, 0x7f, URZ ;  /* 0x0000007f040b7890 */ /* 0x000fe2000fffe03f */
[----:B------:R-:W-:Y:S01]  /*187a0*/  BSSY B0, `(.L_x_413) ;  /* 0x00000df000007945 */ /* 0x000fe20003800000 */
[----:B------:R-:W-:Y:S01]  /*187b0*/  ULDC UR7, c[0x0][0x758] ;  /* 0x0001d60000077ab9 */ /* 0x000fe20000000800 */
[----:B------:R-:W-:Y:S01]  /*187c0*/  UMOV UR9, 0xffffffff ;  /* 0xffffffff00097882 */ /* 0x000fe20000000000 */
[----:B------:R-:W-:Y:S01]  /*187d0*/  UMOV UR12, 0x1 ;  /* 0x00000001000c7882 */ /* 0x000fe20000000000 */
[----:B------:R-:W-:Y:S01]  /*187e0*/  UIADD3 UR4, UR5, -0x1, URZ ;  /* 0xffffffff05047890 */ /* 0x000fe2000fffe03f */
[----:B------:R-:W-:Y:S01]  /*187f0*/  MOV R8, 0x1 ;  /* 0x0000000100087802 */ /* 0x000fe20000000f00 */
[----:B------:R-:W-:Y:S01]  /*18800*/  USHF.L.U32 UR10, UR9, UR7, URZ ;  /* 0x00000007090a7299 */ /* 0x000fe2000800063f */
[----:B------:R-:W-:Y:S01]  /*18810*/  IMAD.MOV.U32 R0, RZ, RZ, 0x1 ;  /* 0x00000001ff007424 */ /* 0x000fe200078e00ff */
[----:B------:R-:W-:Y:S01]  /*18820*/  USHF.L.U32 UR5, UR12, UR7, URZ ;  /* 0x000000070c057299 */ /* 0x000fe2000800063f */
[----:B------:R-:W-:Y:S01]  /*18830*/  IMAD.MOV.U32 R6, RZ, RZ, RZ ;  /* 0x000000ffff067224 */ /* 0x000fe200078e00ff */
[----:B------:R-:W-:Y:S01]  /*18840*/  USHF.R.S32.HI UR12, URZ, 0x1f, UR11 ;  /* 0x0000001f3f0c7899 */ /* 0x000fe2000801140b */
[----:B------:R-:W-:Y:S01]  /*18850*/  ULDC UR8, c[0x0][0xc] ;  /* 0x0000030000087ab9 */ /* 0x000fe20000000800 */
[----:B------:R-:W-:-:S02]  /*18860*/  ULDC UR9, c[0x0][0x10] ;  /* 0x0000040000097ab9 */ /* 0x000fc40000000800 */
[----:B------:R-:W-:Y:S02]  /*18870*/  ULEA.HI UR12, UR12, UR11, URZ, 0x7 ;  /* 0x0000000b0c0c7291 */ /* 0x000fe4000f8f383f */
[----:B------:R-:W-:Y:S02]  /*18880*/  UIMAD.WIDE.U32 UR8, UR8, UR9, URZ ;  /* 0x00000009080872a5 */ /* 0x000fe4000f8e003f */
[----:B------:R-:W-:Y:S02]  /*18890*/  ULOP3.LUT UR7, URZ, UR10, URZ, 0x33, !UPT ;  /* 0x0000000a3f077292 */ /* 0x000fe4000f8e333f */
[----:B------:R-:W-:Y:S01]  /*188a0*/  USHF.R.S32.HI UR14, URZ, 0x7, UR12 ;  /* 0x000000073f0e7899 */ /* 0x000fe2000801140c */
[----:B------:R-:W-:Y:S01]  /*188b0*/  ULDC UR10, c[0x0][0x14] ;  /* 0x00000500000a7ab9 */ /* 0x000fe20000000800 */
[----:B------:R-:W-:Y:S02]  /*188c0*/  ULOP3.LUT UR21, UR6, 0x2, URZ, 0xfc, !UPT ;  /* 0x0000000206157892 */ /* 0x000fe4000f8efc3f */
[----:B------:R-:W-:-:S02]  /*188d0*/  UIMAD.WIDE.U32 UR34, UR8, UR10, URZ ;  /* 0x0000000a082272a5 */ /* 0x000fc4000f8e003f */
[----:B------:R-:W-:Y:S01]  /*188e0*/  UIMAD UR15, UR9, UR10, URZ ;  /* 0x0000000a090f72a4 */ /* 0x000fe2000f8e023f */
[C---:B0-----:R-:W-:Y:S01]  /*188f0*/  LOP3.LUT P3, RZ, R2.reuse, 0x7f, RZ, 0xc0, !PT ;  /* 0x0000007f02ff7812 */ /* 0x041fe2000786c0ff */
[----:B------:R-:W-:Y:S01]  /*18900*/  UIADD3 UR29, UR14, 0x1, URZ ;  /* 0x000000010e1d7890 */ /* 0x000fe2000fffe03f */
[----:B------:R-:W-:Y:S01]  /*18910*/  LOP3.LUT P0, RZ, R2, 0x1f, RZ, 0xc0, !PT ;  /* 0x0000001f02ff7812 */ /* 0x000fe2000780c0ff */
[----:B------:R-:W-:Y:S01]  /*18920*/  UIADD3 UR15, UR35, UR15, URZ ;  /* 0x0000000f230f7290 */ /* 0x000fe2000fffe03f */
[----:B------:R-:W-:Y:S02]  /*18930*/  ULDC.64 UR36, c[0x0][0x198] ;  /* 0x0000660000247ab9 */ /* 0x000fe40000000a00 */
[----:B------:R-:W-:-:S13]  /*18940*/  PLOP3.LUT P0, PT, P0, P3, PT, 0x8a, 0x0 ;  /* 0x000000000000781c */ /* 0x000fda0000707172 */
.L_x_425:
[----:B------:R-:W-:-:S03]  /*18950*/  UMOV UR8, 0xffffffff ;  /* 0xffffffff00087882 */ /* 0x000fc60000000000 */
[----:B------:R-:W-:Y:S05]  /*18960*/  BRA.DIV UR8, `(.L_x_414) ;  /* 0x0000000e08e87947 */ /* 0x000fea000b800000 */
[----:B------:R-:W-:-:S13]  /*18970*/  ELECT P1, URZ, PT ;  /* 0x00000000003f782f */ /* 0x000fda0003820000 */
.L_x_436:
[----:B------:R-:W0:Y:S01]  /*18980*/  LDC R2, c[0x0][0x28c] ;  /* 0x0000a300ff027b82 */ /* 0x000e220000000800 */
[----:B------:R-:W-:Y:S01]  /*18990*/  BSSY B1, `(.L_x_415) ;  /* 0x0000047000017945 */ /* 0x000fe20003800000 */
[----:B0-----:R-:W-:-:S13]  /*189a0*/  ISETP.LT.OR P1, PT, R2, 0x1, !P1 ;  /* 0x000000010200780c */ /* 0x001fda0004f21670 */
[----:B------:R-:W-:Y:S05]  /*189b0*/  @P1 BRA `(.L_x_416) ;  /* 0x0000000400101947 */ /* 0x000fea0003800000 */
[----:B------:R-:W-:Y:S01]  /*189c0*/  SHF.L.U32 R2, R4, 0x8, RZ ;  /* 0x0000000804027819 */ /* 0x000fe200000006ff */
[C---:B------:R-:W-:Y:S01]  /*189d0*/  IMAD.SHL.U32 R11, R5.reuse, 0x4, RZ ;  /* 0x00000004050b7824 */ /* 0x040fe200078e00ff */
[----:B------:R-:W-:Y:S01]  /*189e0*/  CS2R R12, SRZ ;  /* 0x00000000000c7805 */ /* 0x000fe2000001ff00 */
[----:B------:R-:W-:Y:S01]  /*189f0*/  IMAD.SHL.U32 R3, R5, 0x100, RZ ;  /* 0x0000010005037824 */ /* 0x000fe200078e00ff */
[----:B------:R-:W-:Y:S01]  /*18a00*/  MOV R14, UR29 ;  /* 0x0000001d000e7c02 */ /* 0x000fe20008000f00 */
[----:B------:R-:W-:Y:S01]  /*18a10*/  IMAD.MOV.U32 R4, RZ, RZ, R0 ;  /* 0x000000ffff047224 */ /* 0x000fe200078e0000 */
[----:B------:R-:W-:Y:S01]  /*18a20*/  MOV R15, RZ ;  /* 0x000000ff000f7202 */ /* 0x000fe20000000f00 */
[----:B------:R-:W-:-:S07]  /*18a30*/  IMAD.MOV.U32 R5, RZ, RZ, R6 ;  /* 0x000000ffff057224 */ /* 0x000fce00078e0006 */
.L_x_420:
[----:B------:R-:W0:Y:S01]  /*18a40*/  S2R R10, SR_CgaCtaId ;  /* 0x00000000000a7919 */ /* 0x000e220000008800 */
[----:B------:R-:W-:-:S04]  /*18a50*/  MOV R7, 0x400 ;  /* 0x0000040000077802 */ /* 0x000fc80000000f00 */
[----:B0-----:R-:W-:Y:S02]  /*18a60*/  LEA R16, R10, R7, 0x18 ;  /* 0x000000070a107211 */ /* 0x001fe400078ec0ff */
[----:B------:R-:W-:-:S03]  /*18a70*/  SHF.L.U32 R10, R4, 0x1f, RZ ;  /* 0x0000001f040a7819 */ /* 0x000fc600000006ff */
[----:B------:R-:W-:-:S04]  /*18a80*/  IMAD R7, R5, 0x8, R16 ;  /* 0x0000000805077824 */ /* 0x000fc800078e0210 */
[----:B------:R-:W0:Y:S02]  /*18a90*/  SYNCS.PHASECHK.TRANS64.TRYWAIT P1, [R7+URZ+0x20], R10 ;  /* 0x0000200a070075a7 */ /* 0x000e24000802017f */
[----:B0-----:R-:W-:Y:S05]  /*18aa0*/  @!P1 BRA `(.L_x_417) ;  /* 0x0000000c00b89947 */ /* 0x001fea0003800000 */
.L_x_437:
[----:B0-----:R-:W0:Y:S01]  /*18ab0*/  @!P3 LDC R10, c[0x0][0x640] ;  /* 0x00019000ff0abb82 */ /* 0x001e220000000800 */
[----:B------:R-:W-:-:S04]  /*18ac0*/  UPRMT UR8, UR21, 0x9910, URZ ;  /* 0x0000991015087896 */ /* 0x000fc8000800003f */
[----:B------:R-:W-:-:S06]  /*18ad0*/  UISETP.NE.AND UP0, UPT, UR8, 0x2, UPT ;  /* 0x000000020800788c */ /* 0x000fcc000bf05270 */
[----:B------:R-:W-:Y:S01]  /*18ae0*/  PLOP3.LUT P1, PT, PT, PT, UP0, 0x80, 0x0 ;  /* 0x000000000000781c */ /* 0x000fe20003f2f008 */
[----:B0-----:R0:W-:-:S12]  /*18af0*/  @!P3 SYNCS.ARRIVE.TRANS64 RZ, [R7+URZ], R10 ;  /* 0x0000000a07ffb9a7 */ /* 0x0011d8000800003f */
[----:B------:R-:W-:Y:S05]  /*18b00*/  @P1 BRA `(.L_x_418) ;  /* 0x0000000000041947 */ /* 0x000fea0003800000 */
[----:B------:R-:W-:Y:S01]  /*18b10*/  BPT.TRAP 0x1 ;  /* 0x000000040000795c */ /* 0x000fe20000300000 */
.L_x_418:
[----:B------:R-:W-:Y:S05]  /*18b20*/  @P0 BRA `(.L_x_419) ;  /* 0x0000000000040947 */ /* 0x000fea0003800000 */
[----:B------:R-:W-:Y:S01]  /*18b30*/  BPT.TRAP 0x1 ;  /* 0x000000040000795c */ /* 0x000fe20000300000 */
.L_x_419:
[--C-:B0-----:R-:W-:Y:S01]  /*18b40*/  IMAD R10, R5, 0x4000, R16.reuse ;  /* 0x00004000050a7824 */ /* 0x101fe200078e0210 */
[----:B------:R-:W-:Y:S01]  /*18b50*/  R2UR UR25, R7 ;  /* 0x00000000071972ca */ /* 0x000fe200000e0000 */
[----:B------:R-:W-:Y:S01]  /*18b60*/  UIADD3 UR22, UP0, UR36, 0xf0, URZ ;  /* 0x000000f024167890 */ /* 0x000fe2000ff1e03f */
[----:B------:R-:W-:Y:S01]  /*18b70*/  R2UR UR28, R9 ;  /* 0x00000000091c72ca */ /* 0x000fe200000e0000 */
[----:B------:R-:W-:Y:S01]  /*18b80*/  UIADD3 UR30, UP1, UR36, 0x1f0, URZ ;  /* 0x000001f0241e7890 */ /* 0x000fe2000ff3e03f */
[----:B------:R-:W-:Y:S01]  /*18b90*/  R2UR UR24, R10 ;  /* 0x000000000a1872ca */ /* 0x000fe200000e0000 */
[----:B------:R-:W-:Y:S01]  /*18ba0*/  UIADD3 UR38, UP2, UR36, 0x2f0, URZ ;  /* 0x000002f024267890 */ /* 0x000fe2000ff5e03f */
[C---:B------:R-:W-:Y:S01]  /*18bb0*/  LEA R10, R5.reuse, R16, 0xc ;  /* 0x00000010050a7211 */ /* 0x040fe200078e60ff */
[C---:B------:R-:W-:Y:S01]  /*18bc0*/  IMAD R16, R5.reuse, 0x8000, R16 ;  /* 0x0000800005107824 */ /* 0x040fe200078e0210 */
[----:B------:R-:W-:Y:S01]  /*18bd0*/  IADD3 R14, R14, -0x1, RZ ;  /* 0xffffffff0e0e7810 */ /* 0x000fe20007ffe0ff */
[----:B------:R-:W-:Y:S01]  /*18be0*/  UIADD3.X UR23, URZ, UR37, URZ, UP0, !UPT ;  /* 0x000000253f177290 */ /* 0x000fe200087fe43f */
[----:B------:R-:W-:Y:S01]  /*18bf0*/  R2UR UR8, R10 ;  /* 0x000000000a0872ca */ /* 0x000fe200000e0000 */
[----:B------:R-:W-:Y:S01]  /*18c00*/  UIADD3.X UR31, URZ, UR37, URZ, UP1, !UPT ;  /* 0x000000253f1f7290 */ /* 0x000fe20008ffe43f */
[----:B------:R-:W-:Y:S01]  /*18c10*/  R2UR UR16, R16 ;  /* 0x00000000101072ca */ /* 0x000fe200000e0000 */
[----:B------:R-:W-:Y:S01]  /*18c20*/  VIADD R5, R5, 0x1 ;  /* 0x0000000105057836 */ /* 0x000fe20000000000 */
[----:B------:R-:W-:Y:S01]  /*18c30*/  R2UR UR26, R13 ;  /* 0x000000000d1a72ca */ /* 0x000fe200000e0000 */
[----:B------:R-:W-:Y:S01]  /*18c40*/  UIADD3.X UR39, URZ, UR37, URZ, UP2, !UPT ;  /* 0x000000253f277290 */ /* 0x000fe200097fe43f */
[----:B------:R-:W-:Y:S01]  /*18c50*/  R2UR UR27, R3 ;  /* 0x00000000031b72ca */ /* 0x000fe200000e0000 */
[----:B------:R-:W-:Y:S01]  /*18c60*/  UIADD3 UR24, UR24, 0x100, URZ ;  /* 0x0000010018187890 */ /* 0x000fe2000fffe03f */
[----:B------:R-:W-:Y:S01]  /*18c70*/  R2UR UR11, R11 ;  /* 0x000000000b0b72ca */ /* 0x000fe200000e0000 */
[----:B------:R-:W-:Y:S01]  /*18c80*/  UMOV UR32, 0x0 ;  /* 0x0000000000207882 */ /* 0x000fe20000000000 */
[----:B------:R-:W-:Y:S01]  /*18c90*/  R2UR UR12, R15 ;  /* 0x000000000f0c72ca */ /* 0x000fe200000e0000 */
[----:B------:R-:W-:Y:S01]  /*18ca0*/  UMOV UR33, 0x10000000 ;  /* 0x1000000000217882 */ /* 0x000fe20000000000 */
[----:B------:R-:W-:Y:S01]  /*18cb0*/  R2UR UR18, R12 ;  /* 0x000000000c1272ca */ /* 0x000fe200000e0000 */
[----:B------:R-:W-:Y:S01]  /*18cc0*/  UIADD3 UR8, UR8, 0x30100, URZ ;  /* 0x0003010008087890 */ /* 0x000fe2000fffe03f */
[----:B------:R-:W-:Y:S01]  /*18cd0*/  R2UR UR19, R2 ;  /* 0x00000000021372ca */ /* 0x000fe200000e0000 */
[----:B------:R-:W-:Y:S01]  /*18ce0*/  UIADD3 UR16, UR16, 0x10100, URZ ;  /* 0x0001010010107890 */ /* 0x000fe2000fffe03f */
[----:B------:R-:W-:Y:S01]  /*18cf0*/  ISETP.GT.AND P2, PT, R14, 0x1, PT ;  /* 0x000000010e00780c */ /* 0x000fe20003f44270 */
[----:B------:R-:W-:Y:S01]  /*18d00*/  UMOV UR10, URZ ;  /* 0x0000003f000a7c82 */ /* 0x000fe20008000000 */
[----:B------:R-:W-:Y:S01]  /*18d10*/  ISETP.NE.AND P1, PT, R5, 0x4, PT ;  /* 0x000000040500780c */ /* 0x000fe20003f25270 */
[----:B------:R-:W-:Y:S01]  /*18d20*/  UMOV UR9, UR25 ;  /* 0x0000001900097c82 */ /* 0x000fe20008000000 */
[----:B------:R-:W-:Y:S01]  /*18d30*/  UMOV UR13, UR28 ;  /* 0x0000001c000d7c82 */ /* 0x000fe20008000000 */
[----:B------:R0:W-:Y:S01]  /*18d40*/  UTMALDG.3D [UR24], [UR22], desc[UR32] ;  /* 0x00002018160075b4 */ /* 0x0001e20008011000 */
[----:B------:R-:W-:Y:S01]  /*18d50*/  UMOV UR17, UR25 ;  /* 0x0000001900117c82 */ /* 0x000fe20008000000 */
[----:B------:R-:W-:Y:S01]  /*18d60*/  UMOV UR20, UR28 ;  /* 0x0000001c00147c82 */ /* 0x000fe20008000000 */
[----:B------:R-:W-:Y:S01]  /*18d70*/  SEL R7, RZ, 0x1, P1 ;  /* 0x00000001ff077807 */ /* 0x000fe20000800000 */
[----:B------:R-:W-:Y:S01]  /*18d80*/  VIADD R15, R15, 0x1 ;  /* 0x000000010f0f7836 */ /* 0x000fe20000000000 */
[----:B------:R-:W-:Y:S01]  /*18d90*/  IADD3 R12, R12, 0x80, RZ ;  /* 0x000000800c0c7810 */ /* 0x000fe20007ffe0ff */
[----:B------:R-:W-:Y:S01]  /*18da0*/  VIADD R13, R13, 0x40 ;  /* 0x000000400d0d7836 */ /* 0x000fe20000000000 */
[----:B------:R-:W-:Y:S01]  /*18db0*/  LOP3.LUT R4, R4, R7, RZ, 0x3c, !PT ;  /* 0x0000000704047212 */ /* 0x000fe200078e3cff */
[----:B------:R0:W-:Y:S01]  /*18dc0*/  UTMALDG.4D [UR8], [UR30], desc[UR32] ;  /* 0x000020081e0075b4 */ /* 0x0001e20008019000 */
[----:B------:R-:W-:Y:S01]  /*18dd0*/  SEL R5, R5, RZ, P1 ;  /* 0x000000ff05057207 */ /* 0x000fe20000800000 */
[----:B------:R0:W-:Y:S02]  /*18de0*/  UTMALDG.3D [UR16], [UR38], desc[UR32] ;  /* 0x00002010260075b4 */ /* 0x0001e40008011000 */
[----:B0-----:R-:W-:Y:S05]  /*18df0*/  @P2 BRA `(.L_x_420) ;  /* 0xfffffffc00102947 */ /* 0x001fea000383ffff */
.L_x_416:
[----:B------:R-:W-:Y:S05]  /*18e00*/  BSYNC B1 ;  /* 0x0000000000017941 */ /* 0x000fea0003800000 */
.L_x_415:
[----:B------:R-:W2:Y:S01]  /*18e10*/  LDL.LU R17, [R1+0x200] ;  /* 0x0002000001117983 */ /* 0x000ea20000300800 */
[----:B------:R-:W-:Y:S01]  /*18e20*/  LOP3.LUT P5, RZ, R8, 0xff, RZ, 0xc0, !PT ;  /* 0x000000ff08ff7812 */ /* 0x000fe200078ac0ff */
[----:B------:R-:W-:Y:S01]  /*18e30*/  VIADD R6, R6, UR14 ;  /* 0x0000000e06067c36 */ /* 0x000fe20008000000 */
[----:B------:R-:W-:Y:S01]  /*18e40*/  ULDC.64 UR8, c[0x0][0x750] ;  /* 0x0001d40000087ab9 */ /* 0x000fe20000000a00 */
[----:B------:R-:W3:Y:S01]  /*18e50*/  LDL.LU R16, [R1+0x204] ;  /* 0x0002040001107983 */ /* 0x000ee20000300800 */
[----:B------:R-:W-:Y:S01]  /*18e60*/  BSSY B1, `(.L_x_421) ;  /* 0x0000070000017945 */ /* 0x000fe20003800000 */
[----:B------:R-:W-:Y:S01]  /*18e70*/  MOV R5, 0xffffffff ;  /* 0xffffffff00057802 */ /* 0x000fe20000000f00 */
[----:B------:R-:W-:Y:S01]  /*18e80*/  IMAD.MOV.U32 R4, RZ, RZ, -0x1 ;  /* 0xffffffffff047424 */ /* 0x000fe200078e00ff */
[----:B------:R-:W-:Y:S01]  /*18e90*/  SHF.R.U32.HI R2, RZ, 0x2, R6 ;  /* 0x00000002ff027819 */ /* 0x000fe20000011606 */
[----:B------:R-:W-:Y:S01]  /*18ea0*/  IMAD.MOV.U32 R9, RZ, RZ, -0x1 ;  /* 0xffffffffff097424 */ /* 0x000fe200078e00ff */
[----:B------:R-:W-:-:S02]  /*18eb0*/  ISETP.GT.U32.AND P1, PT, R6, 0x3, PT ;  /* 0x000000030600780c */ /* 0x000fc40003f24070 */
[----:B------:R-:W-:Y:S02]  /*18ec0*/  LOP3.LUT R2, R2, 0x1, RZ, 0xc0, !PT ;  /* 0x0000000102027812 */ /* 0x000fe400078ec0ff */
[----:B------:R-:W0:Y:S01]  /*18ed0*/  @P5 S2R R3, SR_CgaCtaId ;  /* 0x0000000000035919 */ /* 0x000e220000008800 */
[----:B------:R-:W-:Y:S02]  /*18ee0*/  LOP3.LUT R6, R6, 0x3, RZ, 0xc0, !PT ;  /* 0x0000000306067812 */ /* 0x000fe400078ec0ff */
[----:B------:R-:W-:Y:S02]  /*18ef0*/  ISETP.NE.U32.AND P2, PT, R2, 0x1, PT ;  /* 0x000000010200780c */ /* 0x000fe40003f45070 */
[----:B------:R-:W-:Y:S02]  /*18f00*/  @P5 MOV R2, 0x400 ;  /* 0x0000040000025802 */ /* 0x000fe40000000f00 */
[----:B------:R-:W-:Y:S02]  /*18f10*/  PRMT R8, RZ, 0x7610, R8 ;  /* 0x00007610ff087816 */ /* 0x000fe40000000008 */
[----:B0-----:R-:W-:Y:S01]  /*18f20*/  @P5 LEA R2, R3, R2, 0x18 ;  /* 0x0000000203025211 */ /* 0x001fe200078ec0ff */
[----:B------:R-:W-:-:S03]  /*18f30*/  IMAD.U32 R3, RZ, RZ, UR14 ;  /* 0x0000000eff037e24 */ /* 0x000fc6000f8e00ff */
[----:B------:R0:W-:Y:S02]  /*18f40*/  @P5 SYNCS.ARRIVE.TRANS64.A1T0 RZ, [R2+URZ+0x58], RZ ;  /* 0x000058ff02ff59a7 */ /* 0x0001e4000810003f */
[C---:B------:R-:W-:Y:S02]  /*18f50*/  ISETP.LT.U32.AND P1, PT, R3.reuse, 0x4, P1 ;  /* 0x000000040300780c */ /* 0x040fe40000f21070 */
[----:B------:R-:W-:Y:S02]  /*18f60*/  ISETP.GT.U32.AND P2, PT, R3, 0x3, !P2 ;  /* 0x000000030300780c */ /* 0x000fe40005744070 */
[----:B------:R-:W-:Y:S02]  /*18f70*/  SEL R3, RZ, 0x1, !P1 ;  /* 0x00000001ff037807 */ /* 0x000fe40004800000 */
[----:B0-----:R-:W-:-:S04]  /*18f80*/  SEL R2, RZ, 0x1, !P2 ;  /* 0x00000001ff027807 */ /* 0x001fc80005000000 */
[----:B------:R-:W-:Y:S02]  /*18f90*/  LOP3.LUT R0, R2, R0, R3, 0x96, !PT ;  /* 0x0000000002007212 */ /* 0x000fe400078e9603 */
[----:B------:R-:W-:Y:S02]  /*18fa0*/  PRMT R2, RZ, 0x7610, R2 ;  /* 0x00007610ff027816 */ /* 0x000fe40000000002 */
[----:B---3--:R-:W-:-:S04]  /*18fb0*/  IADD3 R16, P1, R16, UR34, RZ ;  /* 0x0000002210107c10 */ /* 0x008fc8000ff3e0ff */
[----:B--2---:R-:W-:Y:S01]  /*18fc0*/  IADD3.X R17, R17, UR15, RZ, P1, !PT ;  /* 0x0000000f11117c10 */ /* 0x004fe20008ffe4ff */
[----:B------:R0:W-:Y:S01]  /*18fd0*/  STL [R1+0x204], R16 ;  /* 0x0002041001007387 */ /* 0x0001e20000100800 */
[----:B------:R-:W-:-:S03]  /*18fe0*/  ISETP.GE.U32.AND P1, PT, R16, UR8, PT ;  /* 0x0000000810007c0c */ /* 0x000fc6000bf26070 */
[----:B------:R0:W-:Y:S01]  /*18ff0*/  STL [R1+0x200], R17 ;  /* 0x0002001101007387 */ /* 0x0001e20000100800 */
[----:B------:R-:W-:-:S13]  /*19000*/  ISETP.GE.U32.AND.EX P1, PT, R17, UR9, PT, P1 ;  /* 0x0000000911007c0c */ /* 0x000fda000bf26110 */
[----:B0-----:R-:W-:Y:S05]  /*19010*/  @P1 BRA `(.L_x_422) ;  /* 0x0000000400501947 */ /* 0x001fea0003800000 */
[----:B------:R-:W0:Y:S01]  /*19020*/  S2R R7, SR_CTAID.X ;  /* 0x0000000000077919 */ /* 0x000e220000002500 */
[----:B------:R-:W-:Y:S01]  /*19030*/  ULDC UR8, c[0x0][0x150] ;  /* 0x0000540000087ab9 */ /* 0x000fe20000000800 */
[----:B------:R-:W1:Y:S01]  /*19040*/  LDC R4, c[0x0][0x144] ;  /* 0x00005100ff047b82 */ /* 0x000e620000000800 */
[----:B------:R-:W-:Y:S01]  /*19050*/  ULDC UR11, c[0x0][0x730] ;  /* 0x0001cc00000b7ab9 */ /* 0x000fe20000000800 */
[----:B------:R-:W2:Y:S06]  /*19060*/  S2R R5, SR_CTAID.Y ;  /* 0x0000000000057919 */ /* 0x000eac0000002600 */
[----:B------:R-:W3:Y:S01]  /*19070*/  LDC R10, c[0x0][0x148] ;  /* 0x00005200ff0a7b82 */ /* 0x000ee20000000800 */
[----:B0-----:R-:W-:-:S02]  /*19080*/  I2FP.F32.U32 R2, R7 ;  /* 0x0000000700027245 */ /* 0x001fc40000201000 */
[----:B--2---:R-:W-:-:S03]  /*19090*/  I2FP.F32.U32 R3, R5 ;  /* 0x0000000500037245 */ /* 0x004fc60000201000 */
[----:B------:R-:W-:Y:S01]  /*190a0*/  FMUL R2, R2, UR8 ;  /* 0x0000000802027c20 */ /* 0x000fe20008400000 */
[----:B------:R-:W-:Y:S02]  /*190b0*/  ULDC UR8, c[0x0][0x154] ;  /* 0x0000550000087ab9 */ /* 0x000fe40000000800 */
[----:B------:R-:W-:Y:S01]  /*190c0*/  FMUL R9, R3, UR8 ;  /* 0x0000000803097c20 */ /* 0x000fe20008400000 */
[----:B------:R-:W-:Y:S02]  /*190d0*/  ULDC.64 UR8, c[0x0][0x728] ;  /* 0x0001ca0000087ab9 */ /* 0x000fe40000000a00 */
[----:B------:R-:W0:Y:S01]  /*190e0*/  F2I.U32.TRUNC.NTZ R2, R2 ;  /* 0x0000000200027305 */ /* 0x000e22000020f000 */
[----:B------:R-:W-:-:S04]  /*190f0*/  ISETP.NE.U32.AND P1, PT, RZ, UR8, PT ;  /* 0x00000008ff007c0c */ /* 0x000fc8000bf25070 */
[----:B------:R-:W-:-:S03]  /*19100*/  ISETP.NE.AND.EX P1, PT, RZ, UR9, PT, P1 ;  /* 0x00000009ff007c0c */ /* 0x000fc6000bf25310 */
[----:B------:R-:W2:Y:S01]  /*19110*/  F2I.U32.TRUNC.NTZ R9, R9 ;  /* 0x0000000900097305 */ /* 0x000ea2000020f000 */
[----:B0-----:R-:W-:Y:S01]  /*19120*/  IADD3 R3, -R2, RZ, RZ ;  /* 0x000000ff02037210 */ /* 0x001fe20007ffe1ff */
[----:B------:R-:W-:-:S04]  /*19130*/  IMAD.MOV.U32 R2, RZ, RZ, R16 ;  /* 0x000000ffff027224 */ /* 0x000fc800078e0010 */
[----:B-1----:R-:W-:Y:S02]  /*19140*/  IMAD R7, R4, R3, R7 ;  /* 0x0000000304077224 */ /* 0x002fe400078e0207 */
[----:B--2---:R-:W-:-:S04]  /*19150*/  IMAD.MOV R3, RZ, RZ, -R9 ;  /* 0x000000ffff037224 */ /* 0x004fc800078e0a09 */
[----:B---3--:R-:W-:Y:S01]  /*19160*/  @P4 IMAD R7, R10, R3, R5 ;  /* 0x000000030a074224 */ /* 0x008fe200078e0205 */
[----:B------:R-:W-:Y:S01]  /*19170*/  MOV R3, R17 ;  /* 0x0000001100037202 */ /* 0x000fe20000000f00 */
[----:B------:R-:W-:Y:S06]  /*19180*/  @!P1 BRA `(.L_x_423) ;  /* 0x0000000000289947 */ /* 0x000fec0003800000 */
[----:B------:R-:W-:Y:S02]  /*19190*/  ULDC UR10, c[0x0][0x734] ;  /* 0x0001cd00000a7ab9 */ /* 0x000fe40000000800 */
[----:B------:R-:W-:-:S05]  /*191a0*/  IADD3 R3, P1, R16, UR10, RZ ;  /* 0x0000000a10037c10 */ /* 0x000fca000ff3e0ff */
[----:B------:R-:W-:-:S04]  /*191b0*/  IMAD.X R9, RZ, RZ, R17, P1 ;  /* 0x000000ffff097224 */ /* 0x000fc800008e0611 */
[----:B------:R-:W-:-:S04]  /*191c0*/  IMAD.WIDE.U32 R4, R9, UR8, RZ ;  /* 0x0000000809047c25 */ /* 0x000fc8000f8e00ff */
[----:B------:R-:W-:-:S04]  /*191d0*/  IMAD.WIDE.U32 R4, P1, R3, UR9, R4 ;  /* 0x0000000903047c25 */ /* 0x000fc8000f820004 */
[----:B------:R-:W-:Y:S01]  /*191e0*/  IMAD.WIDE.U32 R2, R3, UR8, RZ ;  /* 0x0000000803027c25 */ /* 0x000fe2000f8e00ff */
[----:B------:R-:W-:-:S04]  /*191f0*/  MOV R2, R5 ;  /* 0x0000000500027202 */ /* 0x000fc80000000f00 */
[----:B------:R-:W-:Y:S01]  /*19200*/  IADD3 RZ, P2, R3, R4, RZ ;  /* 0x0000000403ff7210 */ /* 0x000fe20007f5e0ff */
[----:B------:R-:W-:-:S04]  /*19210*/  IMAD.X R3, RZ, RZ, RZ, P1 ;  /* 0x000000ffff037224 */ /* 0x000fc800008e06ff */
[----:B------:R-:W-:-:S08]  /*19220*/  IMAD.WIDE.U32.X R2, R9, UR9, R2, P2 ;  /* 0x0000000909027c25 */ /* 0x000fd000090e0402 */
.L_x_423:
[--C-:B------:R-:W-:Y:S01]  /*19230*/  SHF.R.U64 R9, R2, UR11, R3.reuse ;  /* 0x0000000b02097c19 */ /* 0x100fe20008001203 */
[----:B------:R-:W-:Y:S01]  /*19240*/  ULDC.64 UR8, c[0x0][0x720] ;  /* 0x0001c80000087ab9 */ /* 0x000fe20000000a00 */
[----:B------:R-:W-:Y:S01]  /*19250*/  SHF.R.U32.HI R2, RZ, UR11, R3 ;  /* 0x0000000bff027c19 */ /* 0x000fe20008011603 */
[----:B------:R-:W-:Y:S01]  /*19260*/  ULDC.64 UR10, c[0x0][0x740] ;  /* 0x0001d000000a7ab9 */ /* 0x000fe20000000a00 */
[----:B------:R-:W-:Y:S02]  /*19270*/  IADD3 R11, P1, RZ, -R9, RZ ;  /* 0x80000009ff0b7210 */ /* 0x000fe40007f3e0ff */
[----:B------:R-:W-:-:S03]  /*19280*/  MOV R3, R17 ;  /* 0x0000001100037202 */ /* 0x000fc60000000f00 */
[----:B------:R-:W-:Y:S01]  /*19290*/  IMAD.X R2, RZ, RZ, ~R2, P1 ;  /* 0x000000ffff027224 */ /* 0x000fe200008e0e02 */
[----:B------:R-:W-:-:S03]  /*192a0*/  ISETP.NE.U32.AND P1, PT, RZ, UR10, PT ;  /* 0x0000000aff007c0c */ /* 0x000fc6000bf25070 */
[----:B------:R-:W-:Y:S01]  /*192b0*/  IMAD R2, R2, UR8, RZ ;  /* 0x0000000802027c24 */ /* 0x000fe2000f8e02ff */
[----:B------:R-:W-:-:S03]  /*192c0*/  ISETP.NE.AND.EX P1, PT, RZ, UR11, PT, P1 ;  /* 0x0000000bff007c0c */ /* 0x000fc6000bf25310 */
[----:B------:R-:W-:Y:S02]  /*192d0*/  IMAD R5, R11, UR9, R2 ;  /* 0x000000090b057c24 */ /* 0x000fe4000f8e0202 */
[----:B------:R-:W-:-:S04]  /*192e0*/  IMAD.MOV.U32 R2, RZ, RZ, R16 ;  /* 0x000000ffff027224 */ /* 0x000fc800078e0010 */
[----:B------:R-:W-:Y:S01]  /*192f0*/  IMAD.WIDE.U32 R2, R11, UR8, R2 ;  /* 0x000000080b027c25 */ /* 0x000fe2000f8e0002 */
[----:B------:R-:W-:-:S03]  /*19300*/  ULDC UR8, c[0x0][0x718] ;  /* 0x0001c60000087ab9 */ /* 0x000fc60000000800 */
[----:B------:R-:W-:-:S05]  /*19310*/  IMAD.IADD R3, R3, 0x1, R5 ;  /* 0x0000000103037824 */ /* 0x000fca00078e0205 */
[--C-:B------:R-:W-:Y:S02]  /*19320*/  SHF.R.U64 R10, R2, UR8, R3.reuse ;  /* 0x00000008020a7c19 */ /* 0x100fe40008001203 */
[----:B------:R-:W-:Y:S01]  /*19330*/  SHF.R.U32.HI R3, RZ, UR8, R3 ;  /* 0x00000008ff037c19 */ /* 0x000fe20008011603 */
[----:B------:R-:W-:-:S03]  /*19340*/  ULDC UR8, c[0x0][0x708] ;  /* 0x0001c20000087ab9 */ /* 0x000fc60000000800 */
[--C-:B------:R-:W-:Y:S02]  /*19350*/  SHF.R.U64 R12, R10, UR8, R3.reuse ;  /* 0x000000080a0c7c19 */ /* 0x100fe40008001203 */
[----:B------:R-:W-:Y:S01]  /*19360*/  SHF.R.U32.HI R3, RZ, UR8, R3 ;  /* 0x00000008ff037c19 */ /* 0x000fe20008011603 */
[----:B------:R-:W-:-:S03]  /*19370*/  ULDC UR8, c[0x0][0x758] ;  /* 0x0001d60000087ab9 */ /* 0x000fc60000000800 */
[--C-:B------:R-:W-:Y:S02]  /*19380*/  SHF.R.U64 R11, R12, UR8, R3.reuse ;  /* 0x000000080c0b7c19 */ /* 0x100fe40008001203 */
[----:B------:R-:W-:-:S03]  /*19390*/  SHF.R.U32.HI R13, RZ, UR8, R3 ;  /* 0x00000008ff0d7c19 */ /* 0x000fc60008011603 */
[----:B------:R-:W-:Y:S01]  /*193a0*/  IMAD.MOV.U32 R2, RZ, RZ, R11 ;  /* 0x000000ffff027224 */ /* 0x000fe200078e000b */
        /* <DEDUP_REMOVED lines=12> */
.L_x_424:
[----:B------:R-:W-:Y:S01]  /*19470*/  ULDC UR8, c[0x0][0x748] ;  /* 0x0001d20000087ab9 */ /* 0x000fe20000000800 */
[----:B------:R-:W-:Y:S02]  /*19480*/  LOP3.LUT R12, R12, UR7, RZ, 0xc0, !PT ;  /* 0x000000070c0c7c12 */ /* 0x000fe4000f8ec0ff */
[----:B------:R-:W-:Y:S01]  /*19490*/  SHF.R.U64 R3, R2, UR8, R3 ;  /* 0x0000000802037c19 */ /* 0x000fe20008001203 */
[----:B------:R-:W-:-:S04]  /*194a0*/  ULDC UR8, c[0x0][0x738] ;  /* 0x0001ce0000087ab9 */ /* 0x000fc80000000800 */
[----:B------:R-:W-:Y:S02]  /*194b0*/  IMAD.MOV R2, RZ, RZ, -R3 ;  /* 0x000000ffff027224 */ /* 0x000fe400078e0a03 */
[----:B------:R-:W-:Y:S02]  /*194c0*/  IMAD R12, R3, UR5, R12 ;  /* 0x00000005030c7c24 */ /* 0x000fe4000f8e020c */
[----:B------:R-:W-:Y:S01]  /*194d0*/  IMAD R11, R2, UR8, R11 ;  /* 0x00000008020b7c24 */ /* 0x000fe2000f8e020b */
[----:B------:R-:W-:Y:S01]  /*194e0*/  ULDC UR8, c[0x0][0x710] ;  /* 0x0001c40000087ab9 */ /* 0x000fe20000000800 */
[----:B------:R-:W-:Y:S01]  /*194f0*/  LOP3.LUT R2, R10, UR4, RZ, 0xc0, !PT ;  /* 0x000000040a027c12 */ /* 0x000fe2000f8ec0ff */
[----:B------:R-:W-:Y:S01]  /*19500*/  IMAD R7, R12, UR8, R7 ;  /* 0x000000080c077c24 */ /* 0x000fe2000f8e0207 */
[----:B------:R-:W-:-:S03]  /*19510*/  ULDC UR8, c[0x0][0x700] ;  /* 0x0001c00000087ab9 */ /* 0x000fc60000000800 */
[----:B------:R-:W-:-:S05]  /*19520*/  IMAD R2, R11, UR8, R2 ;  /* 0x000000080b027c24 */ /* 0x000fca000f8e0202 */
[----:B------:R-:W-:Y:S02]  /*19530*/  SEL R4, R2, R7, !P4 ;  /* 0x0000000702047207 */ /* 0x000fe40006000000 */
[----:B------:R-:W-:Y:S01]  /*19540*/  SEL R5, R7, R2, !P4 ;  /* 0x0000000207057207 */ /* 0x000fe20006000000 */
[----:B------:R-:W-:-:S07]  /*19550*/  IMAD.MOV.U32 R2, RZ, RZ, 0x1 ;  /* 0x00000001ff027424 */ /* 0x000fce00078e00ff */
.L_x_422:
[----:B------:R-:W-:Y:S05]  /*19560*/  BSYNC B1 ;  /* 0x0000000000017941 */ /* 0x000fea0003800000 */
.L_x_421:
[----:B------:R-:W-:-:S13]  /*19570*/  LOP3.LUT P1, RZ, R2, 0xff, RZ, 0xc0, !PT ;  /* 0x000000ff02ff7812 */ /* 0x000fda000782c0ff */
[----:B------:R-:W-:Y:S05]  /*19580*/  @P1 BRA `(.L_x_425) ;  /* 0xfffffff000f01947 */ /* 0x000fea000383ffff */
[----:B------:R-:W-:Y:S05]  /*19590*/  BSYNC B0 ;  /* 0x0000000000007941 */ /* 0x000fea0003800000 */
.L_x_413:
[----:B------:R-:W-:-:S03]  /*195a0*/  UMOV UR8, 0xffffffff ;  /* 0xffffffff00087882 */ /* 0x000fc60000000000 */
[----:B------:R-:W-:Y:S05]  /*195b0*/  BRA.DIV UR8, `(.L_x_426) ;  /* 0x0000000608087947 */ /* 0x000fea000b800000 */
[----:B------:R-:W-:-:S13]  /*195c0*/  ELECT P0, URZ, PT ;  /* 0x00000000003f782f */ /* 0x000fda0003800000 */
.L_x_440:
[----:B------:R-:W-:Y:S04]  /*195d0*/  BSSY B0, `(.L_x_427) ;  /* 0x000002c000007945 */ /* 0x000fe80003800000 */
[----:B------:R-:W-:Y:S05]  /*195e0*/  @!P0 BRA `(.L_x_428) ;  /* 0x0000000000a88947 */ /* 0x000fea0003800000 */
[----:B------:R-:W-:-:S04]  /*195f0*/  ULOP3.LUT UR8, UR6, 0x2, URZ, 0xfc, !UPT ;  /* 0x0000000206087892 */ /* 0x000fc8000f8efc3f */
[----:B------:R-:W-:-:S06]  /*19600*/  UISETP.NE.AND UP0, UPT, UR8, 0x3, UPT ;  /* 0x000000030800788c */ /* 0x000fcc000bf05270 */
[----:B------:R-:W-:-:S13]  /*19610*/  PLOP3.LUT P0, PT, PT, PT, UP0, 0x80, 0x0 ;  /* 0x000000000000781c */ /* 0x000fda0003f0f008 */
[----:B------:R-:W-:Y:S05]  /*19620*/  @!P0 BRA `(.L_x_429) ;  /* 0x0000000000048947 */ /* 0x000fea0003800000 */
[----:B------:R-:W-:Y:S01]  /*19630*/  BPT.TRAP 0x1 ;  /* 0x000000040000795c */ /* 0x000fe20000300000 */
.L_x_429:
[----:B------:R-:W0:Y:S01]  /*19640*/  S2R R3, SR_CgaCtaId ;  /* 0x0000000000037919 */ /* 0x000e220000008800 */
[----:B------:R-:W-:-:S04]  /*19650*/  MOV R2, 0x400 ;  /* 0x0000040000027802 */ /* 0x000fc80000000f00 */
[----:B0-----:R-:W-:Y:S02]  /*19660*/  LEA R3, R3, R2, 0x18 ;  /* 0x0000000203037211 */ /* 0x001fe400078ec0ff */
[----:B------:R-:W-:Y:S02]  /*19670*/  SHF.L.U32 R2, R0, 0x1f, RZ ;  /* 0x0000001f00027819 */ /* 0x000fe400000006ff */
[----:B------:R-:W-:-:S05]  /*19680*/  IADD3 R3, R3, 0x20, RZ ;  /* 0x0000002003037810 */ /* 0x000fca0007ffe0ff */
[----:B------:R-:W-:-:S04]  /*19690*/  IMAD R5, R6, 0x8, R3 ;  /* 0x0000000806057824 */ /* 0x000fc800078e0203 */
[----:B------:R-:W0:Y:S02]  /*196a0*/  SYNCS.PHASECHK.TRANS64.TRYWAIT P0, [R5+URZ], R2 ;  /* 0x00000002050075a7 */ /* 0x000e24000800017f */
[----:B0-----:R-:W-:Y:S05]  /*196b0*/  @!P0 BRA `(.L_x_430) ;  /* 0x0000000000ec8947 */ /* 0x001fea0003800000 */
.L_x_441:
[----:B------:R-:W-:-:S05]  /*196c0*/  VIADD R6, R6, 0x1 ;  /* 0x0000000106067836 */ /* 0x000fca0000000000 */
[----:B------:R-:W-:-:S04]  /*196d0*/  ISETP.NE.AND P0, PT, R6, 0x4, PT ;  /* 0x000000040600780c */ /* 0x000fc80003f05270 */
[----:B0-----:R-:W-:Y:S02]  /*196e0*/  SEL R5, RZ, 0x1, P0 ;  /* 0x00000001ff057807 */ /* 0x001fe40000000000 */
[----:B------:R-:W-:Y:S02]  /*196f0*/  SEL R6, R6, RZ, P0 ;  /* 0x000000ff06067207 */ /* 0x000fe40000000000 */
[----:B------:R-:W-:Y:S02]  /*19700*/  LOP3.LUT R5, R0, R5, RZ, 0x3c, !PT ;  /* 0x0000000500057212 */ /* 0x000fe400078e3cff */
[----:B------:R-:W-:Y:S02]  /*19710*/  LEA R7, R6, R3, 0x3 ;  /* 0x0000000306077211 */ /* 0x000fe400078e18ff */
[----:B------:R-:W-:-:S04]  /*19720*/  SHF.L.U32 R0, R5, 0x1f, RZ ;  /* 0x0000001f05007819 */ /* 0x000fc800000006ff */
[----:B------:R-:W0:Y:S02]  /*19730*/  SYNCS.PHASECHK.TRANS64.TRYWAIT P0, [R7+URZ], R0 ;  /* 0x00000000070075a7 */ /* 0x000e24000800017f */
[----:B0-----:R-:W-:Y:S05]  /*19740*/  @!P0 BRA `(.L_x_431) ;  /* 0x0000000000dc8947 */ /* 0x001fea0003800000 */
.L_x_442:
[----:B0-----:R-:W-:-:S05]  /*19750*/  VIADD R0, R6, 0x1 ;  /* 0x0000000106007836 */ /* 0x001fca0000000000 */
[----:B------:R-:W-:-:S04]  /*19760*/  ISETP.NE.AND P0, PT, R0, 0x4, PT ;  /* 0x000000040000780c */ /* 0x000fc80003f05270 */
[----:B------:R-:W-:Y:S02]  /*19770*/  SEL R2, RZ, 0x1, P0 ;  /* 0x00000001ff027807 */ /* 0x000fe40000000000 */
[----:B------:R-:W-:Y:S02]  /*19780*/  SEL R4, R0, RZ, P0 ;  /* 0x000000ff00047207 */ /* 0x000fe40000000000 */
[----:B------:R-:W-:-:S03]  /*19790*/  LOP3.LUT R5, R5, R2, RZ, 0x3c, !PT ;  /* 0x0000000205057212 */ /* 0x000fc600078e3cff */
[----:B------:R-:W-:Y:S01]  /*197a0*/  IMAD R7, R4, 0x8, R3 ;  /* 0x0000000804077824 */ /* 0x000fe200078e0203 */
[----:B------:R-:W-:-:S04]  /*197b0*/  SHF.L.U32 R0, R5, 0x1f, RZ ;  /* 0x0000001f05007819 */ /* 0x000fc800000006ff */
[----:B------:R-:W0:Y:S02]  /*197c0*/  SYNCS.PHASECHK.TRANS64.TRYWAIT P0, [R7+URZ], R0 ;  /* 0x00000000070075a7 */ /* 0x000e24000800017f */
[----:B0-----:R-:W-:Y:S05]  /*197d0*/  @!P0 BRA `(.L_x_432) ;  /* 0x0000000000cc8947 */ /* 0x001fea0003800000 */
.L_x_443:
[----:B0-----:R-:W-:-:S04]  /*197e0*/  IADD3 R0, R4, 0x1, RZ ;  /* 0x0000000104007810 */ /* 0x001fc80007ffe0ff */
[----:B------:R-:W-:-:S04]  /*197f0*/  ISETP.NE.AND P0, PT, R0, 0x4, PT ;  /* 0x000000040000780c */ /* 0x000fc80003f05270 */
[----:B------:R-:W-:Y:S02]  /*19800*/  SEL R2, RZ, 0x1, P0 ;  /* 0x00000001ff027807 */ /* 0x000fe40000000000 */
[----:B------:R-:W-:Y:S02]  /*19810*/  SEL R0, R0, RZ, P0 ;  /* 0x000000ff00007207 */ /* 0x000fe40000000000 */
[----:B------:R-:W-:-:S03]  /*19820*/  LOP3.LUT R2, R5, R2, RZ, 0x3c, !PT ;  /* 0x0000000205027212 */ /* 0x000fc600078e3cff */
[----:B------:R-:W-:Y:S01]  /*19830*/  IMAD R3, R0, 0x8, R3 ;  /* 0x0000000800037824 */ /* 0x000fe200078e0203 */
[----:B------:R-:W-:-:S07]  /*19840*/  SHF.L.U32 R0, R2, 0x1f, RZ ;  /* 0x0000001f02007819 */ /* 0x000fce00000006ff */
.L_x_433:
[----:B0-----:R0:W1:Y:S02]  /*19850*/  SYNCS.PHASECHK.TRANS64.TRYWAIT P0, [R3+URZ], R0 ;  /* 0x00000000030075a7 */ /* 0x001064000800017f */
[----:B-1----:R-:W-:Y:S05]  /*19860*/  @!P0 NANOSLEEP.SYNCS 0x989680 ;  /* 0x009896800000895d */ /* 0x002fea0003900000 */
[----:B------:R-:W1:Y:S02]  /*19870*/  @!P0 SYNCS.PHASECHK.TRANS64 P0, [R3+URZ], R0 ;  /* 0x00000000030085a7 */ /* 0x000e64000800007f */
[----:B-1----:R-:W-:Y:S05]  /*19880*/  @!P0 BRA `(.L_x_433) ;  /* 0xfffffffc00f08947 */ /* 0x002fea000383ffff */
.L_x_428:
[----:B------:R-:W-:Y:S05]  /*19890*/  BSYNC B0 ;  /* 0x0000000000007941 */ /* 0x000fea0003800000 */
.L_x_427:
[----:B------:R-:W-:Y:S05]  /*198a0*/  EXIT ;  /* 0x000000000000794d */ /* 0x000fea0003800000 */
.L_x_17:
[----:B--2---:R-:W-:-:S04]  /*198b0*/  IMAD.U32 R3, RZ, RZ, UR12 ;  /* 0x0000000cff037e24 */ /* 0x004fc8000f8e00ff */
[----:B------:R2:W3:Y:S03]  /*198c0*/  SYNCS.PHASECHK.TRANS64.TRYWAIT P0, [R3+URZ], R0 ;  /* 0x00000000030075a7 */ /* 0x0004e6000800017f */
[----:B---3--:R-:W-:Y:S05]  /*198d0*/  @!P0 NANOSLEEP.SYNCS 0x989680 ;  /* 0x009896800000895d */ /* 0x008fea0003900000 */
[----:B------:R-:W3:Y:S02]  /*198e0*/  @!P0 SYNCS.PHASECHK.TRANS64 P0, [R3+URZ], R0 ;  /* 0x00000000030085a7 */ /* 0x000ee4000800007f */
[----:B---3--:R-:W-:Y:S05]  /*198f0*/  @!P0 BRA `(.L_x_17) ;  /* 0xfffffffc00ec8947 */ /* 0x008fea000383ffff */
[----:B------:R-:W-:Y:S05]  /*19900*/  BRA `(.L_x_16) ;  /* 0xfffffe8400687947 */ /* 0x000fea000383ffff */
.L_x_414:
[----:B------:R-:W-:Y:S01]  /*19910*/  BSSY B1, `(.L_x_434) ;  /* 0x0000006000017945 */ /* 0x000fe20003800000 */
[----:B------:R-:W-:-:S07]  /*19920*/  MOV R2, 0xffffffff ;  /* 0xffffffff00027802 */ /* 0x000fce0000000f00 */
[----:B------:R-:W-:Y:S05]  /*19930*/  WARPSYNC.COLLECTIVE R2, `(.L_x_435) ;  /* 0x00000000020c7348 */ /* 0x000fea0003c00000 */
[----:B------:R-:W-:Y:S02]  /*19940*/  ELECT P1, UR62, PT ;  /* 0x00000000003e782f */ /* 0x000fe40003820000 */
[----:B------:R-:W-:Y:S01]  /*19950*/  MOV R2, UR62 ;  /* 0x0000003e00027c02 */ /* 0x000fe20008000f00 */
[----:B------:R-:W-:Y:S10]  /*19960*/  ENDCOLLECTIVE ;  /* 0x000000000000791b */ /* 0x000ff40003800000 */
.L_x_435:
[----:B------:R-:W-:Y:S05]  /*19970*/  BSYNC B1 ;  /* 0x0000000000017941 */ /* 0x000fea0003800000 */
.L_x_434:
[----:B------:R-:W-:Y:S05]  /*19980*/  BRA `(.L_x_436) ;  /* 0xffffffec00fc7947 */ /* 0x000fea000383ffff */
.L_x_417:
[----:B0-----:R0:W1:Y:S02]  /*19990*/  SYNCS.PHASECHK.TRANS64.TRYWAIT P1, [R7+URZ+0x20], R10 ;  /* 0x0000200a070075a7 */ /* 0x001064000802017f */
[----:B-1----:R-:W-:Y:S05]  /*199a0*/  @!P1 NANOSLEEP.SYNCS 0x989680 ;  /* 0x009896800000995d */ /* 0x002fea0003900000 */
[----:B------:R-:W1:Y:S02]  /*199b0*/  @!P1 SYNCS.PHASECHK.TRANS64 P1, [R7+URZ+0x20], R10 ;  /* 0x0000200a070095a7 */ /* 0x000e64000802007f */
[----:B-1----:R-:W-:Y:S05]  /*199c0*/  @!P1 BRA `(.L_x_417) ;  /* 0xfffffffc00f09947 */ /* 0x002fea000383ffff */
[----:B------:R-:W-:Y:S05]  /*199d0*/  BRA `(.L_x_437) ;  /* 0xfffffff000347947 */ /* 0x000fea000383ffff */
.L_x_426:
[----:B------:R-:W-:Y:S01]  /*199e0*/  BSSY B0, `(.L_x_438) ;  /* 0x0000006000007945 */ /* 0x000fe20003800000 */
[----:B------:R-:W-:-:S07]  /*199f0*/  IMAD.MOV.U32 R2, RZ, RZ, -0x1 ;  /* 0xffffffffff027424 */ /* 0x000fce00078e00ff */
[----:B------:R-:W-:Y:S05]  /*19a00*/  WARPSYNC.COLLECTIVE R2, `(.L_x_439) ;  /* 0x00000000020c7348 */ /* 0x000fea0003c00000 */
[----:B------:R-:W-:Y:S02]  /*19a10*/  ELECT P1, UR62, PT ;  /* 0x00000000003e782f */ /* 0x000fe40003820000 */
[----:B------:R-:W-:Y:S01]  /*19a20*/  MOV R2, UR62 ;  /* 0x0000003e00027c02 */ /* 0x000fe20008000f00 */
[----:B------:R-:W-:Y:S10]  /*19a30*/  ENDCOLLECTIVE ;  /* 0x000000000000791b */ /* 0x000ff40003800000 */
.L_x_439:
[----:B------:R-:W-:Y:S05]  /*19a40*/  BSYNC B0 ;  /* 0x0000000000007941 */ /* 0x000fea0003800000 */
.L_x_438:
[----:B------:R-:W-:Y:S01]  /*19a50*/  PLOP3.LUT P0, PT, P1, PT, PT, 0x80, 0x0 ;  /* 0x000000000000781c */ /* 0x000fe20000f0f070 */
[----:B------:R-:W-:-:S12]  /*19a60*/  BRA `(.L_x_440) ;  /* 0xfffffff800d87947 */ /* 0x000fd8000383ffff */
.L_x_430:
[----:B0-----:R0:W1:Y:S02]  /*19a70*/  SYNCS.PHASECHK.TRANS64.TRYWAIT P0, [R5+URZ], R2 ;  /* 0x00000002050075a7 */ /* 0x001064000800017f */
[----:B-1----:R-:W-:Y:S05]  /*19a80*/  @!P0 NANOSLEEP.SYNCS 0x989680 ;  /* 0x009896800000895d */ /* 0x002fea0003900000 */
[----:B------:R-:W1:Y:S02]  /*19a90*/  @!P0 SYNCS.PHASECHK.TRANS64 P0, [R5+URZ], R2 ;  /* 0x00000002050085a7 */ /* 0x000e64000800007f */
[----:B-1----:R-:W-:Y:S05]  /*19aa0*/  @!P0 BRA `(.L_x_430) ;  /* 0xfffffffc00f08947 */ /* 0x002fea000383ffff */
[----:B------:R-:W-:Y:S05]  /*19ab0*/  BRA `(.L_x_441) ;  /* 0xfffffffc00007947 */ /* 0x000fea000383ffff */
.L_x_431:
[----:B0-----:R0:W1:Y:S02]  /*19ac0*/  SYNCS.PHASECHK.TRANS64.TRYWAIT P0, [R7+URZ], R0 ;  /* 0x00000000070075a7 */ /* 0x001064000800017f */
[----:B-1----:R-:W-:Y:S05]  /*19ad0*/  @!P0 NANOSLEEP.SYNCS 0x989680 ;  /* 0x009896800000895d */ /* 0x002fea0003900000 */
[----:B------:R-:W1:Y:S02]  /*19ae0*/  @!P0 SYNCS.PHASECHK.TRANS64 P0, [R7+URZ], R0 ;  /* 0x00000000070085a7 */ /* 0x000e64000800007f */
[----:B-1----:R-:W-:Y:S05]  /*19af0*/  @!P0 BRA `(.L_x_431) ;  /* 0xfffffffc00f08947 */ /* 0x002fea000383ffff */
[----:B------:R-:W-:Y:S05]  /*19b00*/  BRA `(.L_x_442) ;  /* 0xfffffffc00107947 */ /* 0x000fea000383ffff */
.L_x_432:
[----:B0-----:R0:W1:Y:S02]  /*19b10*/  SYNCS.PHASECHK.TRANS64.TRYWAIT P0, [R7+URZ], R0 ;  /* 0x00000000070075a7 */ /* 0x001064000800017f */
[----:B-1----:R-:W-:Y:S05]  /*19b20*/  @!P0 NANOSLEEP.SYNCS 0x989680 ;  /* 0x009896800000895d */ /* 0x002fea0003900000 */
[----:B------:R-:W1:Y:S02]  /*19b30*/  @!P0 SYNCS.PHASECHK.TRANS64 P0, [R7+URZ], R0 ;  /* 0x00000000070085a7 */ /* 0x000e64000800007f */
[----:B-1----:R-:W-:Y:S05]  /*19b40*/  @!P0 BRA `(.L_x_432) ;  /* 0xfffffffc00f08947 */ /* 0x002fea000383ffff */
[----:B------:R-:W-:Y:S05]  /*19b50*/  BRA `(.L_x_443) ;  /* 0xfffffffc00207947 */ /* 0x000fea000383ffff */
.L_x_444:
[----:B------:R-:W-:-:S00]  /*19b60*/  BRA `(.L_x_444) ;  /* 0xfffffffc00fc7947 */ /* 0x000fc0000383ffff */
[----:B------:R-:W-:-:S00]  /*19b70*/  NOP ;  /* 0x0000000000007918 */ /* 0x000fc00000000000 */
        /* <DEDUP_REMOVED lines=8> */
.L_x_445:


//--------------------- .nv.shared._ZN7cutlass13device_kernelINS_4gemm6kernel13GemmUniversalIN4cute5tupleIJiiiiEEENS1_10collective13CollectiveMmaINS1_40MainloopSm90TmaGmmaWarpSpecializedSparseILi4ENS5_IJNS4_1CILi1EEESB_SB_EEENS1_35KernelTmaWarpSpecializedCooperativeEEENS5_IJNSA_ILi256EEESF_NSA_ILi128EEEEEEaNS5_IJNS4_6LayoutINS5_IJiNS5_IJNSA_ILi2EEEiEEEiEEENS5_IJlNS5_IJSB_SJ_EEElEEEEENSI_INS5_IJNS5_IJNSA_ILi64EEEiEEENS5_IJSG_iEEEiEEENS5_IJNS5_IJSG_NSA_ILi8192EEEEEENS5_IJSB_lEEElEEEEEEEEaNS5_IJlSB_lEEENS4_8TiledMMAINS4_8MMA_AtomIJNS4_4SM904GMMA6SPARSE28GMMA_64x256x64_S32S8S8_SS_TNILNS13_9SparseSelE0EEEEEENSI_INS5_IJSJ_SB_SB_EEENS5_IJSB_NSA_ILi0EEES1A_EEEEENS5_IJNS4_10UnderscoreES1D_S1D_EEEEENS4_13SM90_TMA_LOADENS4_14ComposedLayoutINS4_7SwizzleILi2ELi4ELi3EEENS4_25smem_sparse_ptr_flag_bitsILi2ELi8EEENSI_INS5_IJNS5_IJSB_NSA_ILi8EEEEEENS5_IJSJ_SP_EEEEEENS5_IJNS5_IJS1A_SG_EEESM_EEEEEEEvNS4_8identityES1G_NS1H_INS1I_ILi3ELi4ELi3EEENS4_18smem_ptr_flag_bitsILi8EEENSI_INS5_IJS1M_SG_EEENS5_IJSG_SB_EEEEEEEvS1U_EENS_8epilogue10collective6detail29Sm90TmaWarpSpecializedAdapterINS24_15DefaultEpilogueIiNS5_IJSB_llEEES28_NS23_6thread17LinearCombinationIiLi1EiiLNS29_9ScaleType4KindE0ELNS_15FloatRoundStyleE2EiEENS1_15EpilogueDefaultEEEEEvvEEEEvNT_6ParamsE --------------------------
	.section	.nv.shared._ZN7cutlass13device_kernelINS_4gemm6kernel13GemmUniversalIN4cute5tupleIJiiiiEEENS1_10collective13CollectiveMmaINS1_40MainloopSm90TmaGmmaWarpSpecializedSparseILi4ENS5_IJNS4_1CILi1EEESB_SB_EEENS1_35KernelTmaWarpSpecializedCooperativeEEENS5_IJNSA_ILi256EEESF_NSA_ILi128EEEEEEaNS5_IJNS4_6LayoutINS5_IJiNS5_IJNSA_ILi2EEEiEEEiEEENS5_IJlNS5_IJSB_SJ_EEElEEEEENSI_INS5_IJNS5_IJNSA_ILi64EEEiEEENS5_IJSG_iEEEiEEENS5_IJNS5_IJSG_NSA_ILi8192EEEEEENS5_IJSB_lEEElEEEEEEEEaNS5_IJlSB_lEEENS4_8TiledMMAINS4_8MMA_AtomIJNS4_4SM904GMMA6SPARSE28GMMA_64x256x64_S32S8S8_SS_TNILNS13_9SparseSelE0EEEEEENSI_INS5_IJSJ_SB_SB_EEENS5_IJSB_NSA_ILi0EEES1A_EEEEENS5_IJNS4_10UnderscoreES1D_S1D_EEEEENS4_13SM90_TMA_LOADENS4_14ComposedLayoutINS4_7SwizzleILi2ELi4ELi3EEENS4_25smem_sparse_ptr_flag_bitsILi2ELi8EEENSI_INS5_IJNS5_IJSB_NSA_ILi8EEEEEENS5_IJSJ_SP_EEEEEENS5_IJNS5_IJS1A_SG_EEESM_EEEEEEEvNS4_8identityES1G_NS1H_INS1I_ILi3ELi4ELi3EEENS4_18smem_ptr_flag_bitsILi8EEENSI_INS5_IJS1M_SG_EEENS5_IJSG_SB_EEEEEEEvS1U_EENS_8epilogue10collective6detail29Sm90TmaWarpSpecializedAdapterINS24_15DefaultEpilogueIiNS5_IJSB_llEEES28_NS23_6thread17LinearCombinationIiLi1EiiLNS29_9ScaleType4KindE0ELNS_15FloatRoundStyleE2EiEENS1_15EpilogueDefaultEEEEEvvEEEEvNT_6ParamsE,"aw",@nobits
	.sectionflags	@""
	.align	16
	.zero		1024


//--------------------- .nv.shared.reserved.0     --------------------------
	.section	.nv.shared.reserved.0,"aw",@nobits
	.weak		__nv_reservedSMEM_offset_0_alias
	.size		__nv_reservedSMEM_offset_0_alias, 0, 0
	.other		__nv_reservedSMEM_offset_0_alias,@"STO_CUDA_RESERVED_SHARED STV_DEFAULT"
__nv_reservedSMEM_offset_0_alias:
	.zero		0


//--------------------- .nv.global                --------------------------
	.section	.nv.global,"aw",@nobits
.nv.global:
	.type		_ZN39_INTERNAL_0d237027_4_k_cu_7bb749f8_34244cute1_E,@object
	.size		_ZN39_INTERNAL_0d237027_4_k_cu_7bb749f8_34244cute1_E,(_ZN39_INTERNAL_0d237027_4_k_cu_7bb749f8_34244cuda3std3__45__cpo6cbeginE - _ZN39_INTERNAL_0d237027_4_k_cu_7bb749f8_34244cute1_E)
_ZN39_INTERNAL_0d237027_4_k_cu_7bb749f8_34244cute1_E:
	.zero		1
	.type		_ZN39_INTERNAL_0d237027_4_k_cu_7bb749f8_34244cuda3std3__45__cpo6cbeginE,@object
	.size		_ZN39_INTERNAL_0d237027_4_k_cu_7bb749f8_34244cuda3std3__45__cpo6cbeginE,(_ZN39_INTERNAL_0d237027_4_k_cu_7bb749f8_34244cuda3std3__48in_placeE - _ZN39_INTERNAL_0d237027_4_k_cu_7bb749f8_34244cuda3std3__45__cpo6cbeginE)
_ZN39_INTERNAL_0d237027_4_k_cu_7bb749f8_34244cuda3std3__45__cpo6cbeginE:
	.zero		1
	.type		_ZN39_INTERNAL_0d237027_4_k_cu_7bb749f8_34244cuda3std3__48in_placeE,@object
	.size		_ZN39_INTERNAL_0d237027_4_k_cu_7bb749f8_34244cuda3std3__48in_placeE,(_ZN39_INTERNAL_0d237027_4_k_cu_7bb749f8_34244cuda3std6ranges3__45__cpo9iter_moveE - _ZN39_INTERNAL_0d237027_4_k_cu_7bb749f8_34244cuda3std3__48in_placeE)
_ZN39_INTERNAL_0d237027_4_k_cu_7bb749f8_34244cuda3std3__48in_placeE:
	.zero		1
	.type		_ZN39_INTERNAL_0d237027_4_k_cu_7bb749f8_34244cuda3std6ranges3__45__cpo9iter_moveE,@object
	.size		_ZN39_INTERNAL_0d237027_4_k_cu_7bb749f8_34244cuda3std6ranges3__45__cpo9iter_moveE,(_ZN39_INTERNAL_0d237027_4_k_cu_7bb749f8_34244cuda3std3__45__cpo5beginE - _ZN39_INTERNAL_0d237027_4_k_cu_7bb749f8_34244cuda3std6ranges3__45__cpo9iter_moveE)
_ZN39_INTERNAL_0d237027_4_k_cu_7bb749f8_34244cuda3std6ranges3__45__cpo9iter_moveE:
	.zero		1
	.type		_ZN39_INTERNAL_0d237027_4_k_cu_7bb749f8_34244cuda3std3__45__cpo5beginE,@object
	.size		_ZN39_INTERNAL_0d237027_4_k_cu_7bb749f8_34244cuda3std3__45__cpo5beginE,(_ZN39_INTERNAL_0d237027_4_k_cu_7bb749f8_34244cuda3std3__441_GLOBAL__N__0d237027_4_k_cu_7bb749f8_34246ignoreE - _ZN39_INTERNAL_0d237027_4_k_cu_7bb749f8_34244cuda3std3__45__cpo5beginE)
_ZN39_INTERNAL_0d237027_4_k_cu_7bb749f8_34244cuda3std3__45__cpo5beginE:
	.zero		1
	.type		_ZN39_INTERNAL_0d237027_4_k_cu_7bb749f8_34244cuda3std3__441_GLOBAL__N__0d237027_4_k_cu_7bb749f8_34246ignoreE,@object
	.size		_ZN39_INTERNAL_0d237027_4_k_cu_7bb749f8_34244cuda3std3__441_GLOBAL__N__0d237027_4_k_cu_7bb749f8_34246ignoreE,(_ZN39_INTERNAL_0d237027_4_k_cu_7bb749f8_34244cute7productE - _ZN39_INTERNAL_0d237027_4_k_cu_7bb749f8_34244cuda3std3__441_GLOBAL__N__0d237027_4_k_cu_7bb749f8_34246ignoreE)
_ZN39_INTERNAL_0d237027_4_k_cu_7bb749f8_34244cuda3std3__441_GLOBAL__N__0d237027_4_k_cu_7bb749f8_34246ignoreE:
	.zero		1
	.type		_ZN39_INTERNAL_0d237027_4_k_cu_7bb749f8_34244cute7productE,@object
	.size		_ZN39_INTERNAL_0d237027_4_k_cu_7bb749f8_34244cute7productE,(_ZN39_INTERNAL_0d237027_4_k_cu_7bb749f8_34244cuda3std3__45__cpo3endE - _ZN39_INTERNAL_0d237027_4_k_cu_7bb749f8_34244cute7productE)
_ZN39_INTERNAL_0d237027_4_k_cu_7bb749f8_34244cute7productE:
	.zero		1
	.type		_ZN39_INTERNAL_0d237027_4_k_cu_7bb749f8_34244cuda3std3__45__cpo3endE,@object
	.size		_ZN39_INTERNAL_0d237027_4_k_cu_7bb749f8_34244cuda3std3__45__cpo3endE,(_ZN39_INTERNAL_0d237027_4_k_cu_7bb749f8_34244cuda3std3__419piecewise_constructE - _ZN39_INTERNAL_0d237027_4_k_cu_7bb749f8_34244cuda3std3__45__cpo3endE)
_ZN39_INTERNAL_0d237027_4_k_cu_7bb749f8_34244cuda3std3__45__cpo3endE:
	.zero		1
	.type		_ZN39_INTERNAL_0d237027_4_k_cu_7bb749f8_34244cuda3std3__419piecewise_constructE,@object
	.size		_ZN39_INTERNAL_0d237027_4_k_cu_7bb749f8_34244cuda3std3__419piecewise_constructE,(_ZN39_INTERNAL_0d237027_4_k_cu_7bb749f8_34244cuda3std3__45__cpo4cendE - _ZN39_INTERNAL_0d237027_4_k_cu_7bb749f8_34244cuda3std3__419piecewise_constructE)
_ZN39_INTERNAL_0d237027_4_k_cu_7bb749f8_34244cuda3std3__419piecewise_constructE:
	.zero		1
	.type		_ZN39_INTERNAL_0d237027_4_k_cu_7bb749f8_34244cuda3std3__45__cpo4cendE,@object
	.size		_ZN39_INTERNAL_0d237027_4_k_cu_7bb749f8_34244cuda3std3__45__cpo4cendE,(_ZN39_INTERNAL_0d237027_4_k_cu_7bb749f8_34244cuda3std6ranges3__45__cpo4swapE - _ZN39_INTERNAL_0d237027_4_k_cu_7bb749f8_34244cuda3std3__45__cpo4cendE)
_ZN39_INTERNAL_0d237027_4_k_cu_7bb749f8_34244cuda3std3__45__cpo4cendE:
	.zero		1
	.type		_ZN39_INTERNAL_0d237027_4_k_cu_7bb749f8_34244cuda3std6ranges3__45__cpo4swapE,@object
	.size		_ZN39_INTERNAL_0d237027_4_k_cu_7bb749f8_34244cuda3std6ranges3__45__cpo4swapE,(.L_7 - _ZN39_INTERNAL_0d237027_4_k_cu_7bb749f8_34244cuda3std6ranges3__45__cpo4swapE)
_ZN39_INTERNAL_0d237027_4_k_cu_7bb749f8_34244cuda3std6ranges3__45__cpo4swapE:
	.zero		1
.L_7:


//--------------------- .nv.constant0._ZN7cutlass13device_kernelINS_4gemm6kernel13GemmUniversalIN4cute5tupleIJiiiiEEENS1_10collective13CollectiveMmaINS1_40MainloopSm90TmaGmmaWarpSpecializedSparseILi4ENS5_IJNS4_1CILi1EEESB_SB_EEENS1_35KernelTmaWarpSpecializedCooperativeEEENS5_IJNSA_ILi256EEESF_NSA_ILi128EEEEEEaNS5_IJNS4_6LayoutINS5_IJiNS5_IJNSA_ILi2EEEiEEEiEEENS5_IJlNS5_IJSB_SJ_EEElEEEEENSI_INS5_IJNS5_IJNSA_ILi64EEEiEEENS5_IJSG_iEEEiEEENS5_IJNS5_IJSG_NSA_ILi8192EEEEEENS5_IJSB_lEEElEEEEEEEEaNS5_IJlSB_lEEENS4_8TiledMMAINS4_8MMA_AtomIJNS4_4SM904GMMA6SPARSE28GMMA_64x256x64_S32S8S8_SS_TNILNS13_9SparseSelE0EEEEEENSI_INS5_IJSJ_SB_SB_EEENS5_IJSB_NSA_ILi0EEES1A_EEEEENS5_IJNS4_10UnderscoreES1D_S1D_EEEEENS4_13SM90_TMA_LOADENS4_14ComposedLayoutINS4_7SwizzleILi2ELi4ELi3EEENS4_25smem_sparse_ptr_flag_bitsILi2ELi8EEENSI_INS5_IJNS5_IJSB_NSA_ILi8EEEEEENS5_IJSJ_SP_EEEEEENS5_IJNS5_IJS1A_SG_EEESM_EEEEEEEvNS4_8identityES1G_NS1H_INS1I_ILi3ELi4ELi3EEENS4_18smem_ptr_flag_bitsILi8EEENSI_INS5_IJS1M_SG_EEENS5_IJSG_SB_EEEEEEEvS1U_EENS_8epilogue10collective6detail29Sm90TmaWarpSpecializedAdapterINS24_15DefaultEpilogueIiNS5_IJSB_llEEES28_NS23_6thread17LinearCombinationIiLi1EiiLNS29_9ScaleType4KindE0ELNS_15FloatRoundStyleE2EiEENS1_15EpilogueDefaultEEEEEvvEEEEvNT_6ParamsE --------------------------
	.section	.nv.constant0._ZN7cutlass13device_kernelINS_4gemm6kernel13GemmUniversalIN4cute5tupleIJiiiiEEENS1_10collective13CollectiveMmaINS1_40MainloopSm90TmaGmmaWarpSpecializedSparseILi4ENS5_IJNS4_1CILi1EEESB_SB_EEENS1_35KernelTmaWarpSpecializedCooperativeEEENS5_IJNSA_ILi256EEESF_NSA_ILi128EEEEEEaNS5_IJNS4_6LayoutINS5_IJiNS5_IJNSA_ILi2EEEiEEEiEEENS5_IJlNS5_IJSB_SJ_EEElEEEEENSI_INS5_IJNS5_IJNSA_ILi64EEEiEEENS5_IJSG_iEEEiEEENS5_IJNS5_IJSG_NSA_ILi8192EEEEEENS5_IJSB_lEEElEEEEEEEEaNS5_IJlSB_lEEENS4_8TiledMMAINS4_8MMA_AtomIJNS4_4SM904GMMA6SPARSE28GMMA_64x256x64_S32S8S8_SS_TNILNS13_9SparseSelE0EEEEEENSI_INS5_IJSJ_SB_SB_EEENS5_IJSB_NSA_ILi0EEES1A_EEEEENS5_IJNS4_10UnderscoreES1D_S1D_EEEEENS4_13SM90_TMA_LOADENS4_14ComposedLayoutINS4_7SwizzleILi2ELi4ELi3EEENS4_25smem_sparse_ptr_flag_bitsILi2ELi8EEENSI_INS5_IJNS5_IJSB_NSA_ILi8EEEEEENS5_IJSJ_SP_EEEEEENS5_IJNS5_IJS1A_SG_EEESM_EEEEEEEvNS4_8identityES1G_NS1H_INS1I_ILi3ELi4ELi3EEENS4_18smem_ptr_flag_bitsILi8EEENSI_INS5_IJS1M_SG_EEENS5_IJSG_SB_EEEEEEEvS1U_EENS_8epilogue10collective6detail29Sm90TmaWarpSpecializedAdapterINS24_15DefaultEpilogueIiNS5_IJSB_llEEES28_NS23_6thread17LinearCombinationIiLi1EiiLNS29_9ScaleType4KindE0ELNS_15FloatRoundStyleE2EiEENS1_15EpilogueDefaultEEEEEvvEEEEvNT_6ParamsE,"a",@progbits
	.sectionflags	@""
	.align	4
.nv.constant0._ZN7cutlass13device_kernelINS_4gemm6kernel13GemmUniversalIN4cute5tupleIJiiiiEEENS1_10collective13CollectiveMmaINS1_40MainloopSm90TmaGmmaWarpSpecializedSparseILi4ENS5_IJNS4_1CILi1EEESB_SB_EEENS1_35KernelTmaWarpSpecializedCooperativeEEENS5_IJNSA_ILi256EEESF_NSA_ILi128EEEEEEaNS5_IJNS4_6LayoutINS5_IJiNS5_IJNSA_ILi2EEEiEEEiEEENS5_IJlNS5_IJSB_SJ_EEElEEEEENSI_INS5_IJNS5_IJNSA_ILi64EEEiEEENS5_IJSG_iEEEiEEENS5_IJNS5_IJSG_NSA_ILi8192EEEEEENS5_IJSB_lEEElEEEEEEEEaNS5_IJlSB_lEEENS4_8TiledMMAINS4_8MMA_AtomIJNS4_4SM904GMMA6SPARSE28GMMA_64x256x64_S32S8S8_SS_TNILNS13_9SparseSelE0EEEEEENSI_INS5_IJSJ_SB_SB_EEENS5_IJSB_NSA_ILi0EEES1A_EEEEENS5_IJNS4_10UnderscoreES1D_S1D_EEEEENS4_13SM90_TMA_LOADENS4_14ComposedLayoutINS4_7SwizzleILi2ELi4ELi3EEENS4_25smem_sparse_ptr_flag_bitsILi2ELi8EEENSI_INS5_IJNS5_IJSB_NSA_ILi8EEEEEENS5_IJSJ_SP_EEEEEENS5_IJNS5_IJS1A_SG_EEESM_EEEEEEEvNS4_8identityES1G_NS1H_INS1I_ILi3ELi4ELi3EEENS4_18smem_ptr_flag_bitsILi8EEENSI_INS5_IJS1M_SG_EEENS5_IJSG_SB_EEEEEEEvS1U_EENS_8epilogue10collective6detail29Sm90TmaWarpSpecializedAdapterINS24_15DefaultEpilogueIiNS5_IJSB_llEEES28_NS23_6thread17LinearCombinationIiLi1EiiLNS29_9ScaleType4KindE0ELNS_15FloatRoundStyleE2EiEENS1_15EpilogueDefaultEEEEEvvEEEEvNT_6ParamsE:
	.zero		1920


//--------------------- SYMBOLS --------------------------

	.type		.nv.reservedSmem.offset0,@object
	.size		.nv.reservedSmem.offset0,0x4
